// auto-generated by cutlass_sweep.gemm — config: {"arch": "sm_100", "cluster_m": 2, "cluster_n": 1, "dtype": "fp16", "dtype_b": "fp16", "layout": "nt", "stages": 0, "tile_k": 64, "tile_m": 64, "tile_n": 48}
#include "cutlass/cutlass.h"
#include "cutlass/gemm/collective/collective_builder.hpp"
#include "cutlass/gemm/device/gemm_universal_adapter.h"
#include "cutlass/gemm/kernel/gemm_universal.hpp"
#include "cutlass/epilogue/collective/collective_builder.hpp"

using ElemA = cutlass::half_t;
using ElemB = cutlass::half_t;
using ElemCD = cutlass::half_t;
using Acc  = float;
using TileShape    = cute::Shape<cute::_64, cute::_48, cute::_64>;
using ClusterShape = cute::Shape<cute::_2, cute::_1, cute::_1>;

using CollectiveEpilogue = typename cutlass::epilogue::collective::CollectiveBuilder<
    cutlass::arch::Sm100, cutlass::arch::OpClassTensorOp,
    TileShape, ClusterShape,
    cutlass::epilogue::collective::EpilogueTileAuto,
    Acc, Acc,
    ElemCD, cutlass::layout::RowMajor, 128 / cutlass::sizeof_bits<ElemCD>::value,
    ElemCD, cutlass::layout::RowMajor, 128 / cutlass::sizeof_bits<ElemCD>::value,
    cutlass::epilogue::collective::EpilogueScheduleAuto
  >::CollectiveOp;

using CollectiveMainloop = typename cutlass::gemm::collective::CollectiveBuilder<
    cutlass::arch::Sm100, cutlass::arch::OpClassTensorOp,
    ElemA, cutlass::layout::RowMajor, 128 / cutlass::sizeof_bits<ElemA>::value,
    ElemB, cutlass::layout::ColumnMajor, 128 / cutlass::sizeof_bits<ElemB>::value,
    Acc,
    TileShape, ClusterShape,
    cutlass::gemm::collective::StageCountAutoCarveout<static_cast<int>(sizeof(typename CollectiveEpilogue::SharedStorage))>,
    cutlass::gemm::collective::KernelScheduleAuto
  >::CollectiveOp;

using GemmKernel = cutlass::gemm::kernel::GemmUniversal<
    cute::Shape<int,int,int,int>,
    CollectiveMainloop,
    CollectiveEpilogue
>;
using Gemm = cutlass::gemm::device::GemmUniversalAdapter<GemmKernel>;

// Force the device kernel symbol into the cubin without needing a host main.
auto* _anchor = &cutlass::device_kernel<GemmKernel>;


// ===== COMPILED SASS (sm_100a) =====

	.target	sm_100a

	.elftype	@"ET_EXEC"


//--------------------- .note.nv.tkinfo           --------------------------
	.section	.note.nv.tkinfo,"",@"SHT_NOTE"
	.sectionflags	@"SHF_NOTE_NV_TKINFO"
	.tkinfo
        /*0018*/ 	.word	0x00000002
        /*0030*/ 	.string	""
        /*0030*/ 	.string	"ptxas"
        /*0030*/ 	.string	"Cuda compilation tools, release 13.0, V13.0.88"
        /*0030*/ 	.string	"Build cuda_13.0.r13.0/compiler.36424714_0"
        /*0030*/ 	.string	"-arch sm_100a -m 64 "



//--------------------- .note.nv.cuinfo           --------------------------
	.section	.note.nv.cuinfo,"",@"SHT_NOTE"
	.sectionflags	@"SHF_NOTE_NV_CUINFO"
        /*0018*/ 	.short	0x0002
        /*001a*/ 	.short	0x0064
        /*001c*/ 	.short	0x0082
	.zero		2


//--------------------- .nv.info                  --------------------------
	.section	.nv.info,"",@"SHT_CUDA_INFO"
	.align	4


	//----- nvinfo : EIATTR_REGCOUNT
	.align		4
        /*0000*/ 	.byte	0x04, 0x2f
        /*0002*/ 	.short	(.L_19 - .L_18)
	.align		4
.L_18:
        /*0004*/ 	.word	index@(_ZN7cutlass13device_kernelINS_4gemm6kernel13GemmUniversalIN4cute5tupleIJiiiiEEENS1_10collective13CollectiveMmaINS1_35MainloopSm100TmaUmmaWarpSpecializedILi15ELi2ELi4ENS5_IJNS4_1CILi2EEENSA_ILi1EEESC_EEEEENS5_IJNSA_ILi64EEENSA_ILi48EEESF_EEENS_6half_tENS5_IJlSC_lEEESI_SJ_NS4_8TiledMMAINS4_8MMA_AtomIJNS4_20SM100_MMA_F16BF16_SSISI_SI_fLi64ELi48ELNS4_4UMMA5MajorE0ELSO_0ELNSN_7ScaleInE0ELSP_0EEEEEENS4_6LayoutINS5_IJSC_SC_SC_EEENS5_IJNSA_ILi0EEESU_SU_EEEEENS5_IJNS4_10UnderscoreESX_SX_EEEEENS4_13SM90_TMA_LOADENS4_14ComposedLayoutINS4_7SwizzleILi3ELi4ELi3EEENS4_18smem_ptr_flag_bitsILi16EEENSS_INS5_IJNSA_ILi8EEESF_EEENS5_IJSF_SC_EEEEEEEvNS4_8identityENS4_23SM90_TMA_LOAD_MULTICASTES1A_vS1B_EENS_8epilogue10collective18CollectiveEpilogueINS1E_23Sm100TmaWarpSpecializedILi2ELi1ELi24ELb1ELb0EEEJSH_NS5_IJNSS_ISF_SC_EENSS_ISG_SC_EEEEESI_SJ_SI_SJ_NS1E_6fusion15FusionCallbacksIS1I_NS1M_17LinearCombinationISI_fSI_fLNS_15FloatRoundStyleE2EEESH_S1L_JEEENS4_5SM1004TMEM4LOAD26SM100_TMEM_LOAD_16dp256b2xES10_NS11_INS12_ILi1ELi4ELi3EEES15_NSS_INS5_IJS16_NSA_ILi16EEEEEENS5_IJS1X_SC_EEEEEEENS4_17SM75_U32x4_LDSM_NENS4_14SM90_TMA_STOREES21_NS4_17SM90_U32x4_STSM_NENS4_39AutoVectorizingCopyWithAssumedAlignmentILi128EEEEEEvvEEEEvNT_6ParamsE)
        /*0008*/ 	.word	0x0000004c


	//----- nvinfo : EIATTR_FRAME_SIZE
	.align		4
.L_19:
        /*000c*/ 	.byte	0x04, 0x11
        /*000e*/ 	.short	(.L_21 - .L_20)
	.align		4
.L_20:
        /*0010*/ 	.word	index@($__internal_2_$__cuda_sm10x_tcgen05_guardrail_trap_unallocated_columns_being_dealloced)
        /*0014*/ 	.word	0x00000000


	//----- nvinfo : EIATTR_FRAME_SIZE
	.align		4
.L_21:
        /*0018*/ 	.byte	0x04, 0x11
        /*001a*/ 	.short	(.L_23 - .L_22)
	.align		4
.L_22:
        /*001c*/ 	.word	index@($__internal_1_$__cuda_sm10x_tcgen05_guardrail_trap_phase_invalid_during_alloc)
        /*0020*/ 	.word	0x00000000


	//----- nvinfo : EIATTR_FRAME_SIZE
	.align		4
.L_23:
        /*0024*/ 	.byte	0x04, 0x11
        /*0026*/ 	.short	(.L_25 - .L_24)
	.align		4
.L_24:
        /*0028*/ 	.word	index@($__internal_0_$__cuda_sm10x_tcgen05_guardrail_trap_col_being_dealloced_not_returned_by_alloc)
        /*002c*/ 	.word	0x00000000


	//----- nvinfo : EIATTR_FRAME_SIZE
	.align		4
.L_25:
        /*0030*/ 	.byte	0x04, 0x11
        /*0032*/ 	.short	(.L_27 - .L_26)
	.align		4
.L_26:
        /*0034*/ 	.word	index@(_ZN7cutlass13device_kernelINS_4gemm6kernel13GemmUniversalIN4cute5tupleIJiiiiEEENS1_10collective13CollectiveMmaINS1_35MainloopSm100TmaUmmaWarpSpecializedILi15ELi2ELi4ENS5_IJNS4_1CILi2EEENSA_ILi1EEESC_EEEEENS5_IJNSA_ILi64EEENSA_ILi48EEESF_EEENS_6half_tENS5_IJlSC_lEEESI_SJ_NS4_8TiledMMAINS4_8MMA_AtomIJNS4_20SM100_MMA_F16BF16_SSISI_SI_fLi64ELi48ELNS4_4UMMA5MajorE0ELSO_0ELNSN_7ScaleInE0ELSP_0EEEEEENS4_6LayoutINS5_IJSC_SC_SC_EEENS5_IJNSA_ILi0EEESU_SU_EEEEENS5_IJNS4_10UnderscoreESX_SX_EEEEENS4_13SM90_TMA_LOADENS4_14ComposedLayoutINS4_7SwizzleILi3ELi4ELi3EEENS4_18smem_ptr_flag_bitsILi16EEENSS_INS5_IJNSA_ILi8EEESF_EEENS5_IJSF_SC_EEEEEEEvNS4_8identityENS4_23SM90_TMA_LOAD_MULTICASTES1A_vS1B_EENS_8epilogue10collective18CollectiveEpilogueINS1E_23Sm100TmaWarpSpecializedILi2ELi1ELi24ELb1ELb0EEEJSH_NS5_IJNSS_ISF_SC_EENSS_ISG_SC_EEEEESI_SJ_SI_SJ_NS1E_6fusion15FusionCallbacksIS1I_NS1M_17LinearCombinationISI_fSI_fLNS_15FloatRoundStyleE2EEESH_S1L_JEEENS4_5SM1004TMEM4LOAD26SM100_TMEM_LOAD_16dp256b2xES10_NS11_INS12_ILi1ELi4ELi3EEES15_NSS_INS5_IJS16_NSA_ILi16EEEEEENS5_IJS1X_SC_EEEEEEENS4_17SM75_U32x4_LDSM_NENS4_14SM90_TMA_STOREES21_NS4_17SM90_U32x4_STSM_NENS4_39AutoVectorizingCopyWithAssumedAlignmentILi128EEEEEEvvEEEEvNT_6ParamsE)
        /*0038*/ 	.word	0x00000000


	//----- nvinfo : EIATTR_MIN_STACK_SIZE
	.align		4
.L_27:
        /*003c*/ 	.byte	0x04, 0x12
        /*003e*/ 	.short	(.L_29 - .L_28)
	.align		4
.L_28:
        /*0040*/ 	.word	index@(_ZN7cutlass13device_kernelINS_4gemm6kernel13GemmUniversalIN4cute5tupleIJiiiiEEENS1_10collective13CollectiveMmaINS1_35MainloopSm100TmaUmmaWarpSpecializedILi15ELi2ELi4ENS5_IJNS4_1CILi2EEENSA_ILi1EEESC_EEEEENS5_IJNSA_ILi64EEENSA_ILi48EEESF_EEENS_6half_tENS5_IJlSC_lEEESI_SJ_NS4_8TiledMMAINS4_8MMA_AtomIJNS4_20SM100_MMA_F16BF16_SSISI_SI_fLi64ELi48ELNS4_4UMMA5MajorE0ELSO_0ELNSN_7ScaleInE0ELSP_0EEEEEENS4_6LayoutINS5_IJSC_SC_SC_EEENS5_IJNSA_ILi0EEESU_SU_EEEEENS5_IJNS4_10UnderscoreESX_SX_EEEEENS4_13SM90_TMA_LOADENS4_14ComposedLayoutINS4_7SwizzleILi3ELi4ELi3EEENS4_18smem_ptr_flag_bitsILi16EEENSS_INS5_IJNSA_ILi8EEESF_EEENS5_IJSF_SC_EEEEEEEvNS4_8identityENS4_23SM90_TMA_LOAD_MULTICASTES1A_vS1B_EENS_8epilogue10collective18CollectiveEpilogueINS1E_23Sm100TmaWarpSpecializedILi2ELi1ELi24ELb1ELb0EEEJSH_NS5_IJNSS_ISF_SC_EENSS_ISG_SC_EEEEESI_SJ_SI_SJ_NS1E_6fusion15FusionCallbacksIS1I_NS1M_17LinearCombinationISI_fSI_fLNS_15FloatRoundStyleE2EEESH_S1L_JEEENS4_5SM1004TMEM4LOAD26SM100_TMEM_LOAD_16dp256b2xES10_NS11_INS12_ILi1ELi4ELi3EEES15_NSS_INS5_IJS16_NSA_ILi16EEEEEENS5_IJS1X_SC_EEEEEEENS4_17SM75_U32x4_LDSM_NENS4_14SM90_TMA_STOREES21_NS4_17SM90_U32x4_STSM_NENS4_39AutoVectorizingCopyWithAssumedAlignmentILi128EEEEEEvvEEEEvNT_6ParamsE)
        /*0044*/ 	.word	0x00000000
.L_29:


//--------------------- .nv.compat                --------------------------
	.section	.nv.compat,"",@"SHT_CUDA_COMPAT_INFO"
	.align	4
        /*0000*/ 	.byte	0x02, 0x09, 0x01, 0x00, 0x02, 0x02, 0x02, 0x00, 0x02, 0x05, 0x05, 0x00, 0x03, 0x07, 0x01, 0x01
        /*0010*/ 	.byte	0x02, 0x03, 0x01, 0x00, 0x02, 0x06, 0x01, 0x00, 0x04, 0x0b, 0x08, 0x00, 0x09, 0x00, 0x00, 0x00
        /*0020*/ 	.byte	0x00, 0x00, 0x00, 0x00


//--------------------- .nv.info._ZN7cutlass13device_kernelINS_4gemm6kernel13GemmUniversalIN4cute5tupleIJiiiiEEENS1_10collective13CollectiveMmaINS1_35MainloopSm100TmaUmmaWarpSpecializedILi15ELi2ELi4ENS5_IJNS4_1CILi2EEENSA_ILi1EEESC_EEEEENS5_IJNSA_ILi64EEENSA_ILi48EEESF_EEENS_6half_tENS5_IJlSC_lEEESI_SJ_NS4_8TiledMMAINS4_8MMA_AtomIJNS4_20SM100_MMA_F16BF16_SSISI_SI_fLi64ELi48ELNS4_4UMMA5MajorE0ELSO_0ELNSN_7ScaleInE0ELSP_0EEEEEENS4_6LayoutINS5_IJSC_SC_SC_EEENS5_IJNSA_ILi0EEESU_SU_EEEEENS5_IJNS4_10UnderscoreESX_SX_EEEEENS4_13SM90_TMA_LOADENS4_14ComposedLayoutINS4_7SwizzleILi3ELi4ELi3EEENS4_18smem_ptr_flag_bitsILi16EEENSS_INS5_IJNSA_ILi8EEESF_EEENS5_IJSF_SC_EEEEEEEvNS4_8identityENS4_23SM90_TMA_LOAD_MULTICASTES1A_vS1B_EENS_8epilogue10collective18CollectiveEpilogueINS1E_23Sm100TmaWarpSpecializedILi2ELi1ELi24ELb1ELb0EEEJSH_NS5_IJNSS_ISF_SC_EENSS_ISG_SC_EEEEESI_SJ_SI_SJ_NS1E_6fusion15FusionCallbacksIS1I_NS1M_17LinearCombinationISI_fSI_fLNS_15FloatRoundStyleE2EEESH_S1L_JEEENS4_5SM1004TMEM4LOAD26SM100_TMEM_LOAD_16dp256b2xES10_NS11_INS12_ILi1ELi4ELi3EEES15_NSS_INS5_IJS16_NSA_ILi16EEEEEENS5_IJS1X_SC_EEEEEEENS4_17SM75_U32x4_LDSM_NENS4_14SM90_TMA_STOREES21_NS4_17SM90_U32x4_STSM_NENS4_39AutoVectorizingCopyWithAssumedAlignmentILi128EEEEEEvvEEEEvNT_6ParamsE --------------------------
	.section	.nv.info._ZN7cutlass13device_kernelINS_4gemm6kernel13GemmUniversalIN4cute5tupleIJiiiiEEENS1_10collective13CollectiveMmaINS1_35MainloopSm100TmaUmmaWarpSpecializedILi15ELi2ELi4ENS5_IJNS4_1CILi2EEENSA_ILi1EEESC_EEEEENS5_IJNSA_ILi64EEENSA_ILi48EEESF_EEENS_6half_tENS5_IJlSC_lEEESI_SJ_NS4_8TiledMMAINS4_8MMA_AtomIJNS4_20SM100_MMA_F16BF16_SSISI_SI_fLi64ELi48ELNS4_4UMMA5MajorE0ELSO_0ELNSN_7ScaleInE0ELSP_0EEEEEENS4_6LayoutINS5_IJSC_SC_SC_EEENS5_IJNSA_ILi0EEESU_SU_EEEEENS5_IJNS4_10UnderscoreESX_SX_EEEEENS4_13SM90_TMA_LOADENS4_14ComposedLayoutINS4_7SwizzleILi3ELi4ELi3EEENS4_18smem_ptr_flag_bitsILi16EEENSS_INS5_IJNSA_ILi8EEESF_EEENS5_IJSF_SC_EEEEEEEvNS4_8identityENS4_23SM90_TMA_LOAD_MULTICASTES1A_vS1B_EENS_8epilogue10collective18CollectiveEpilogueINS1E_23Sm100TmaWarpSpecializedILi2ELi1ELi24ELb1ELb0EEEJSH_NS5_IJNSS_ISF_SC_EENSS_ISG_SC_EEEEESI_SJ_SI_SJ_NS1E_6fusion15FusionCallbacksIS1I_NS1M_17LinearCombinationISI_fSI_fLNS_15FloatRoundStyleE2EEESH_S1L_JEEENS4_5SM1004TMEM4LOAD26SM100_TMEM_LOAD_16dp256b2xES10_NS11_INS12_ILi1ELi4ELi3EEES15_NSS_INS5_IJS16_NSA_ILi16EEEEEENS5_IJS1X_SC_EEEEEEENS4_17SM75_U32x4_LDSM_NENS4_14SM90_TMA_STOREES21_NS4_17SM90_U32x4_STSM_NENS4_39AutoVectorizingCopyWithAssumedAlignmentILi128EEEEEEvvEEEEvNT_6ParamsE,"",@"SHT_CUDA_INFO"
	.sectionflags	@""
	.align	4


	//----- nvinfo : EIATTR_CUDA_API_VERSION
	.align		4
        /*0000*/ 	.byte	0x04, 0x37
        /*0002*/ 	.short	(.L_31 - .L_30)
.L_30:
        /*0004*/ 	.word	0x00000082


	//----- nvinfo : EIATTR_KPARAM_INFO
	.align		4
.L_31:
        /*0008*/ 	.byte	0x04, 0x17
        /*000a*/ 	.short	(.L_33 - .L_32)
.L_32:
        /*000c*/ 	.word	0x00000000
        /*0010*/ 	.short	0x0000
        /*0012*/ 	.short	0x0000
        /*0014*/ 	.byte	0x00, 0xf0, 0x01, 0x20


	//----- nvinfo : EIATTR_AT_ENTRY_FRAGMENTS
	.align		4
.L_33:
        /*0018*/ 	.byte	0x04, 0x4f
        /*001a*/ 	.short	(.L_35 - .L_34)


	//   ....[0]....
.L_34:
        /*001c*/ 	.word	0x00000006


	//----- nvinfo : EIATTR_RESERVED_SMEM_USED
	.align		4
.L_35:
        /*0020*/ 	.byte	0x01, 0x41
	.zero		2


	//----- nvinfo : EIATTR_SPARSE_MMA_MASK
	.align		4
        /*0024*/ 	.byte	0x03, 0x50
        /*0026*/ 	.short	0x0000


	//----- nvinfo : EIATTR_TCGEN05_1CTA_USED
	.align		4
        /*0028*/ 	.byte	0x01, 0x51
	.zero		2


	//----- nvinfo : EIATTR_MAXREG_COUNT
	.align		4
        /*002c*/ 	.byte	0x03, 0x1b
        /*002e*/ 	.short	0x00ff


	//----- nvinfo : EIATTR_NUM_BARRIERS
	.align		4
        /*0030*/ 	.byte	0x02, 0x4c
        /*0032*/ 	.byte	0x07
	.zero		1


	//----- nvinfo : EIATTR_EXTERNS
	.align		4
        /*0034*/ 	.byte	0x04, 0x0f
        /*0036*/ 	.short	(.L_37 - .L_36)


	//   ....[0]....
	.align		4
.L_36:
        /*0038*/ 	.word	index@(__assertfail)


	//----- nvinfo : EIATTR_MERCURY_ISA_VERSION
	.align		4
.L_37:
        /*003c*/ 	.byte	0x03, 0x5f
        /*003e*/ 	.short	0x0101


	//----- nvinfo : EIATTR_INT_WARP_WIDE_INSTR_OFFSETS
	.align		4
        /*0040*/ 	.byte	0x04, 0x31
        /*0042*/ 	.short	(.L_39 - .L_38)


	//   ....[0]....
.L_38:
        /*0044*/ 	.word	0x00004400


	//   ....[1]....
        /*0048*/ 	.word	0x00004430


	//   ....[2]....
        /*004c*/ 	.word	0x00004450


	//   ....[3]....
        /*0050*/ 	.word	0x00005060


	//   ....[4]....
        /*0054*/ 	.word	0x00005180


	//   ....[5]....
        /*0058*/ 	.word	0x00005230


	//   ....[6]....
        /*005c*/ 	.word	0x00005280


	//----- nvinfo : EIATTR_COOP_GROUP_MASK_REGIDS
	.align		4
.L_39:
        /*0060*/ 	.byte	0x04, 0x29
        /*0062*/ 	.short	(.L_41 - .L_40)


	//   ....[0]....
.L_40:
        /*0064*/ 	.word	0xffffffff


	//   ....[1]....
        /*0068*/ 	.word	0xffffffff


	//   ....[2]....
        /*006c*/ 	.word	0xffffffff


	//   ....[3]....
        /*0070*/ 	.word	0xffffffff


	//   ....[4]....
        /*0074*/ 	.word	0xffffffff


	//   ....[5]....
        /*0078*/ 	.word	0xffffffff


	//   ....[6]....
        /*007c*/ 	.word	0xffffffff


	//   ....[7]....
        /*0080*/ 	.word	0xffffffff


	//   ....[8]....
        /*0084*/ 	.word	0xffffffff


	//   ....[9]....
        /*0088*/ 	.word	0xffffffff


	//   ....[10]....
        /*008c*/ 	.word	0xffffffff


	//   ....[11]....
        /*0090*/ 	.word	0xffffffff


	//   ....[12]....
        /*0094*/ 	.word	0xffffffff


	//   ....[13]....
        /*0098*/ 	.word	0xffffffff


	//----- nvinfo : EIATTR_COOP_GROUP_INSTR_OFFSETS
	.align		4
.L_41:
        /*009c*/ 	.byte	0x04, 0x28
        /*009e*/ 	.short	(.L_43 - .L_42)


	//   ....[0]....
.L_42:
        /*00a0*/ 	.word	0x00000080


	//   ....[1]....
        /*00a4*/ 	.word	0x000004e0


	//   ....[2]....
        /*00a8*/ 	.word	0x00000800


	//   ....[3]....
        /*00ac*/ 	.word	0x00000960


	//   ....[4]....
        /*00b0*/ 	.word	0x00000a60


	//   ....[5]....
        /*00b4*/ 	.word	0x00000bd0


	//   ....[6]....
        /*00b8*/ 	.word	0x00000d70


	//   ....[7]....
        /*00bc*/ 	.word	0x00000f30


	//   ....[8]....
        /*00c0*/ 	.word	0x00002130


	//   ....[9]....
        /*00c4*/ 	.word	0x00003600


	//   ....[10]....
        /*00c8*/ 	.word	0x00003810


	//   ....[11]....
        /*00cc*/ 	.word	0x00003840


	//   ....[12]....
        /*00d0*/ 	.word	0x000042e0


	//   ....[13]....
        /*00d4*/ 	.word	0x00004510


	//----- nvinfo : EIATTR_VRC_CTA_INIT_COUNT
	.align		4
.L_43:
        /*00d8*/ 	.byte	0x02, 0x4a
        /*00da*/ 	.byte	0x80
	.zero		1


	//----- nvinfo : EIATTR_SYSCALL_OFFSETS
	.align		4
        /*00dc*/ 	.byte	0x04, 0x46
        /*00de*/ 	.short	(.L_45 - .L_44)


	//   ....[0]....
.L_44:
        /*00e0*/ 	.word	0x00005e10


	//   ....[1]....
        /*00e4*/ 	.word	0x00005f00


	//   ....[2]....
        /*00e8*/ 	.word	0x00006680


	//   ....[3]....
        /*00ec*/ 	.word	0x000067f0


	//   ....[4]....
        /*00f0*/ 	.word	0x00006960


	//----- nvinfo : EIATTR_MBARRIER_INSTR_OFFSETS
	.align		4
.L_45:
        /*00f4*/ 	.byte	0x04, 0x39
        /*00f6*/ 	.short	(.L_47 - .L_46)


	//   ....[0]....
.L_46:
        /*00f8*/ 	.word	0x00000600
        /*00fc*/ 	.word	0x000000ff
        /*0100*/ 	.word	0x00000000
        /*0104*/ 	.short	0x0100
        /*0106*/ 	.byte	0x04
	.zero		1


	//   ....[1]....
        /*0108*/ 	.word	0x00000610
        /*010c*/ 	.word	0x000000ff
        /*0110*/ 	.word	0x00000078
        /*0114*/ 	.short	0x0100
        /*0116*/ 	.byte	0x04
	.zero		1


	//   ....[2]....
        /*0118*/ 	.word	0x00000620
        /*011c*/ 	.word	0x000000ff
        /*0120*/ 	.word	0x00000008
        /*0124*/ 	.short	0x0100
        /*0126*/ 	.byte	0x04
	.zero		1


	//   ....[3]....
        /*0128*/ 	.word	0x00000630
        /*012c*/ 	.word	0x000000ff
        /*0130*/ 	.word	0x00000080
        /*0134*/ 	.short	0x0100
        /*0136*/ 	.byte	0x04
	.zero		1


	//   ....[4]....
        /*0138*/ 	.word	0x00000640
        /*013c*/ 	.word	0x000000ff
        /*0140*/ 	.word	0x00000010
        /*0144*/ 	.short	0x0100
        /*0146*/ 	.byte	0x04
	.zero		1


	//   ....[5]....
        /*0148*/ 	.word	0x00000650
        /*014c*/ 	.word	0x000000ff
        /*0150*/ 	.word	0x00000088
        /*0154*/ 	.short	0x0100
        /*0156*/ 	.byte	0x04
	.zero		1


	//   ....[6]....
        /*0158*/ 	.word	0x00000660
        /*015c*/ 	.word	0x000000ff
        /*0160*/ 	.word	0x00000018
        /*0164*/ 	.short	0x0100
        /*0166*/ 	.byte	0x04
	.zero		1


	//   ....[7]....
        /*0168*/ 	.word	0x00000670
        /*016c*/ 	.word	0x000000ff
        /*0170*/ 	.word	0x00000090
        /*0174*/ 	.short	0x0100
        /*0176*/ 	.byte	0x04
	.zero		1


	//   ....[8]....
        /*0178*/ 	.word	0x00000680
        /*017c*/ 	.word	0x000000ff
        /*0180*/ 	.word	0x00000020
        /*0184*/ 	.short	0x0100
        /*0186*/ 	.byte	0x04
	.zero		1


	//   ....[9]....
        /*0188*/ 	.word	0x00000690
        /*018c*/ 	.word	0x000000ff
        /*0190*/ 	.word	0x00000098
        /*0194*/ 	.short	0x0100
        /*0196*/ 	.byte	0x04
	.zero		1


	//   ....[10]....
        /*0198*/ 	.word	0x000006a0
        /*019c*/ 	.word	0x000000ff
        /*01a0*/ 	.word	0x00000028
        /*01a4*/ 	.short	0x0100
        /*01a6*/ 	.byte	0x04
	.zero		1


	//   ....[11]....
        /*01a8*/ 	.word	0x000006b0
        /*01ac*/ 	.word	0x000000ff
        /*01b0*/ 	.word	0x000000a0
        /*01b4*/ 	.short	0x0100
        /*01b6*/ 	.byte	0x04
	.zero		1


	//   ....[12]....
        /*01b8*/ 	.word	0x000006c0
        /*01bc*/ 	.word	0x000000ff
        /*01c0*/ 	.word	0x00000030
        /*01c4*/ 	.short	0x0100
        /*01c6*/ 	.byte	0x04
	.zero		1


	//   ....[13]....
        /*01c8*/ 	.word	0x000006d0
        /*01cc*/ 	.word	0x000000ff
        /*01d0*/ 	.word	0x000000a8
        /*01d4*/ 	.short	0x0100
        /*01d6*/ 	.byte	0x04
	.zero		1


	//   ....[14]....
        /*01d8*/ 	.word	0x000006e0
        /*01dc*/ 	.word	0x000000ff
        /*01e0*/ 	.word	0x00000038
        /*01e4*/ 	.short	0x0100
        /*01e6*/ 	.byte	0x04
	.zero		1


	//   ....[15]....
        /*01e8*/ 	.word	0x000006f0
        /*01ec*/ 	.word	0x000000ff
        /*01f0*/ 	.word	0x000000b0
        /*01f4*/ 	.short	0x0100
        /*01f6*/ 	.byte	0x04
	.zero		1


	//   ....[16]....
        /*01f8*/ 	.word	0x00000700
        /*01fc*/ 	.word	0x000000ff
        /*0200*/ 	.word	0x00000040
        /*0204*/ 	.short	0x0100
        /*0206*/ 	.byte	0x04
	.zero		1


	//   ....[17]....
        /*0208*/ 	.word	0x00000710
        /*020c*/ 	.word	0x000000ff
        /*0210*/ 	.word	0x000000b8
        /*0214*/ 	.short	0x0100
        /*0216*/ 	.byte	0x04
	.zero		1


	//   ....[18]....
        /*0218*/ 	.word	0x00000720
        /*021c*/ 	.word	0x000000ff
        /*0220*/ 	.word	0x00000048
        /*0224*/ 	.short	0x0100
        /*0226*/ 	.byte	0x04
	.zero		1


	//   ....[19]....
        /*0228*/ 	.word	0x00000730
        /*022c*/ 	.word	0x000000ff
        /*0230*/ 	.word	0x000000c0
        /*0234*/ 	.short	0x0100
        /*0236*/ 	.byte	0x04
	.zero		1


	//   ....[20]....
        /*0238*/ 	.word	0x00000740
        /*023c*/ 	.word	0x000000ff
        /*0240*/ 	.word	0x00000050
        /*0244*/ 	.short	0x0100
        /*0246*/ 	.byte	0x04
	.zero		1


	//   ....[21]....
        /*0248*/ 	.word	0x00000750
        /*024c*/ 	.word	0x000000ff
        /*0250*/ 	.word	0x000000c8
        /*0254*/ 	.short	0x0100
        /*0256*/ 	.byte	0x04
	.zero		1


	//   ....[22]....
        /*0258*/ 	.word	0x00000760
        /*025c*/ 	.word	0x000000ff
        /*0260*/ 	.word	0x00000058
        /*0264*/ 	.short	0x0100
        /*0266*/ 	.byte	0x04
	.zero		1


	//   ....[23]....
        /*0268*/ 	.word	0x00000770
        /*026c*/ 	.word	0x000000ff
        /*0270*/ 	.word	0x000000d0
        /*0274*/ 	.short	0x0100
        /*0276*/ 	.byte	0x04
	.zero		1


	//   ....[24]....
        /*0278*/ 	.word	0x00000780
        /*027c*/ 	.word	0x000000ff
        /*0280*/ 	.word	0x00000060
        /*0284*/ 	.short	0x0100
        /*0286*/ 	.byte	0x04
	.zero		1


	//   ....[25]....
        /*0288*/ 	.word	0x00000790
        /*028c*/ 	.word	0x000000ff
        /*0290*/ 	.word	0x000000d8
        /*0294*/ 	.short	0x0100
        /*0296*/ 	.byte	0x04
	.zero		1


	//   ....[26]....
        /*0298*/ 	.word	0x000007a0
        /*029c*/ 	.word	0x000000ff
        /*02a0*/ 	.word	0x00000068
        /*02a4*/ 	.short	0x0100
        /*02a6*/ 	.byte	0x04
	.zero		1


	//   ....[27]....
        /*02a8*/ 	.word	0x000007b0
        /*02ac*/ 	.word	0x000000ff
        /*02b0*/ 	.word	0x000000e0
        /*02b4*/ 	.short	0x0100
        /*02b6*/ 	.byte	0x04
	.zero		1


	//   ....[28]....
        /*02b8*/ 	.word	0x000007c0
        /*02bc*/ 	.word	0x000000ff
        /*02c0*/ 	.word	0x00000070
        /*02c4*/ 	.short	0x0100
        /*02c6*/ 	.byte	0x04
	.zero		1


	//   ....[29]....
        /*02c8*/ 	.word	0x000007d0
        /*02cc*/ 	.word	0x000000ff
        /*02d0*/ 	.word	0x000000e8
        /*02d4*/ 	.short	0x0100
        /*02d6*/ 	.byte	0x04
	.zero		1


	//   ....[30]....
        /*02d8*/ 	.word	0x00000910
        /*02dc*/ 	.word	0x000000ff
        /*02e0*/ 	.word	0x000000f0
        /*02e4*/ 	.short	0x0100
        /*02e6*/ 	.byte	0x04
	.zero		1


	//   ....[31]....
        /*02e8*/ 	.word	0x00000920
        /*02ec*/ 	.word	0x000000ff
        /*02f0*/ 	.word	0x00000100
        /*02f4*/ 	.short	0x0100
        /*02f6*/ 	.byte	0x04
	.zero		1


	//   ....[32]....
        /*02f8*/ 	.word	0x00000930
        /*02fc*/ 	.word	0x000000ff
        /*0300*/ 	.word	0x000000f8
        /*0304*/ 	.short	0x0100
        /*0306*/ 	.byte	0x04
	.zero		1


	//   ....[33]....
        /*0308*/ 	.word	0x00000940
        /*030c*/ 	.word	0x000000ff
        /*0310*/ 	.word	0x00000108
        /*0314*/ 	.short	0x0100
        /*0316*/ 	.byte	0x04
	.zero		1


	//   ....[34]....
        /*0318*/ 	.word	0x00000a30
        /*031c*/ 	.word	0x000000ff
        /*0320*/ 	.word	0x00000110
        /*0324*/ 	.short	0x0100
        /*0326*/ 	.byte	0x06
	.zero		1


	//   ....[35]....
        /*0328*/ 	.word	0x00000a40
        /*032c*/ 	.word	0x000000ff
        /*0330*/ 	.word	0x00000118
        /*0334*/ 	.short	0x0100
        /*0336*/ 	.byte	0x06
	.zero		1


	//   ....[36]....
        /*0338*/ 	.word	0x00000b80
        /*033c*/ 	.word	0x000000ff
        /*0340*/ 	.word	0x00000120
        /*0344*/ 	.short	0x0100
        /*0346*/ 	.byte	0x06
	.zero		1


	//   ....[37]....
        /*0348*/ 	.word	0x00000b90
        /*034c*/ 	.word	0x000000ff
        /*0350*/ 	.word	0x00000130
        /*0354*/ 	.short	0x0100
        /*0356*/ 	.byte	0x06
	.zero		1


	//   ....[38]....
        /*0358*/ 	.word	0x00000ba0
        /*035c*/ 	.word	0x000000ff
        /*0360*/ 	.word	0x00000128
        /*0364*/ 	.short	0x0100
        /*0366*/ 	.byte	0x06
	.zero		1


	//   ....[39]....
        /*0368*/ 	.word	0x00000bb0
        /*036c*/ 	.word	0x000000ff
        /*0370*/ 	.word	0x00000138
        /*0374*/ 	.short	0x0100
        /*0376*/ 	.byte	0x06
	.zero		1


	//   ....[40]....
        /*0378*/ 	.word	0x00000ce0
        /*037c*/ 	.word	0x000000ff
        /*0380*/ 	.word	0x00000140
        /*0384*/ 	.short	0x0100
        /*0386*/ 	.byte	0x04
	.zero		1


	//   ....[41]....
        /*0388*/ 	.word	0x00000cf0
        /*038c*/ 	.word	0x000000ff
        /*0390*/ 	.word	0x00000160
        /*0394*/ 	.short	0x0100
        /*0396*/ 	.byte	0x04
	.zero		1


	//   ....[42]....
        /*0398*/ 	.word	0x00000d00
        /*039c*/ 	.word	0x000000ff
        /*03a0*/ 	.word	0x00000148
        /*03a4*/ 	.short	0x0100
        /*03a6*/ 	.byte	0x04
	.zero		1


	//   ....[43]....
        /*03a8*/ 	.word	0x00000d10
        /*03ac*/ 	.word	0x000000ff
        /*03b0*/ 	.word	0x00000168
        /*03b4*/ 	.short	0x0100
        /*03b6*/ 	.byte	0x04
	.zero		1


	//   ....[44]....
        /*03b8*/ 	.word	0x00000d20
        /*03bc*/ 	.word	0x000000ff
        /*03c0*/ 	.word	0x00000150
        /*03c4*/ 	.short	0x0100
        /*03c6*/ 	.byte	0x04
	.zero		1


	//   ....[45]....
        /*03c8*/ 	.word	0x00000d30
        /*03cc*/ 	.word	0x000000ff
        /*03d0*/ 	.word	0x00000170
        /*03d4*/ 	.short	0x0100
        /*03d6*/ 	.byte	0x04
	.zero		1


	//   ....[46]....
        /*03d8*/ 	.word	0x00000d40
        /*03dc*/ 	.word	0x000000ff
        /*03e0*/ 	.word	0x00000158
        /*03e4*/ 	.short	0x0100
        /*03e6*/ 	.byte	0x04
	.zero		1


	//   ....[47]....
        /*03e8*/ 	.word	0x00000d50
        /*03ec*/ 	.word	0x000000ff
        /*03f0*/ 	.word	0x00000178
        /*03f4*/ 	.short	0x0100
        /*03f6*/ 	.byte	0x04
	.zero		1


	//   ....[48]....
        /*03f8*/ 	.word	0x00000e40
        /*03fc*/ 	.word	0x000000ff
        /*0400*/ 	.word	0x00000180
        /*0404*/ 	.short	0x0100
        /*0406*/ 	.byte	0x04
	.zero		1


	//   ....[49]....
        /*0408*/ 	.word	0x00000e50
        /*040c*/ 	.word	0x000000ff
        /*0410*/ 	.word	0x00000190
        /*0414*/ 	.short	0x0100
        /*0416*/ 	.byte	0x04
	.zero		1


	//   ....[50]....
        /*0418*/ 	.word	0x00000e60
        /*041c*/ 	.word	0x000000ff
        /*0420*/ 	.word	0x00000188
        /*0424*/ 	.short	0x0100
        /*0426*/ 	.byte	0x04
	.zero		1


	//   ....[51]....
        /*0428*/ 	.word	0x00000e70
        /*042c*/ 	.word	0x000000ff
        /*0430*/ 	.word	0x00000198
        /*0434*/ 	.short	0x0100
        /*0436*/ 	.byte	0x04
	.zero		1


	//   ....[52]....
        /*0438*/ 	.word	0x000019d0
        /*043c*/ 	.word	0x00000000
        /*0440*/ 	.word	0x00000190
        /*0444*/ 	.short	0x010a
        /*0446*/ 	.byte	0xff
	.zero		1


	//   ....[53]....
        /*0448*/ 	.word	0x00001a00
        /*044c*/ 	.word	0x00000000
        /*0450*/ 	.word	0x00000180
        /*0454*/ 	.short	0x0101
        /*0456*/ 	.byte	0xff
	.zero		1


	//   ....[54]....
        /*0458*/ 	.word	0x00001ab0
        /*045c*/ 	.word	0x000000ff
        /*0460*/ 	.word	0x00000078
        /*0464*/ 	.short	0x010a
        /*0466*/ 	.byte	0x06
	.zero		1


	//   ....[55]....
        /*0468*/ 	.word	0x00001b30
        /*046c*/ 	.word	0x000000ff
        /*0470*/ 	.word	0x00000078
        /*0474*/ 	.short	0x010a
        /*0476*/ 	.byte	0x21
	.zero		1


	//   ....[56]....
        /*0478*/ 	.word	0x00001cc0
        /*047c*/ 	.word	0x000000ff
        /*0480*/ 	.word	0x00000078
        /*0484*/ 	.short	0x010a
        /*0486*/ 	.byte	0x06
	.zero		1


	//   ....[57]....
        /*0488*/ 	.word	0x00001df0
        /*048c*/ 	.word	0x000000ff
        /*0490*/ 	.word	0x00000118
        /*0494*/ 	.short	0x0101
        /*0496*/ 	.byte	0x0f
	.zero		1


	//   ....[58]....
        /*0498*/ 	.word	0x00001e10
        /*049c*/ 	.word	0x000000ff
        /*04a0*/ 	.word	0x00000078
        /*04a4*/ 	.short	0x010a
        /*04a6*/ 	.byte	0x06
	.zero		1


	//   ....[59]....
        /*04a8*/ 	.word	0x00001e90
        /*04ac*/ 	.word	0x000000ff
        /*04b0*/ 	.word	0x00000078
        /*04b4*/ 	.short	0x010a
        /*04b6*/ 	.byte	0x09
	.zero		1


	//   ....[60]....
        /*04b8*/ 	.word	0x00002020
        /*04bc*/ 	.word	0x000000ff
        /*04c0*/ 	.word	0x00000078
        /*04c4*/ 	.short	0x010a
        /*04c6*/ 	.byte	0x07
	.zero		1


	//   ....[61]....
        /*04c8*/ 	.word	0x00002160
        /*04cc*/ 	.word	0x00000003
        /*04d0*/ 	.word	0x00000120
        /*04d4*/ 	.short	0x010a
        /*04d6*/ 	.byte	0xff
	.zero		1


	//   ....[62]....
        /*04d8*/ 	.word	0x000022b0
        /*04dc*/ 	.word	0x00000000
        /*04e0*/ 	.word	0x00000000
        /*04e4*/ 	.short	0x0101
        /*04e6*/ 	.byte	0xff
	.zero		1


	//   ....[63]....
        /*04e8*/ 	.word	0x00002850
        /*04ec*/ 	.word	0x000000ff
        /*04f0*/ 	.word	0x00000000
        /*04f4*/ 	.short	0x010a
        /*04f6*/ 	.byte	0x04
	.zero		1


	//   ....[64]....
        /*04f8*/ 	.word	0x000028e0
        /*04fc*/ 	.word	0x000000ff
        /*0500*/ 	.word	0x00000000
        /*0504*/ 	.short	0x010a
        /*0506*/ 	.byte	0x05
	.zero		1


	//   ....[65]....
        /*0508*/ 	.word	0x00002970
        /*050c*/ 	.word	0x000000ff
        /*0510*/ 	.word	0x00000000
        /*0514*/ 	.short	0x010a
        /*0516*/ 	.byte	0x05
	.zero		1


	//   ....[66]....
        /*0518*/ 	.word	0x00002a00
        /*051c*/ 	.word	0x000000ff
        /*0520*/ 	.word	0x00000000
        /*0524*/ 	.short	0x010a
        /*0526*/ 	.byte	0x05
	.zero		1


	//   ....[67]....
        /*0528*/ 	.word	0x00002a90
        /*052c*/ 	.word	0x000000ff
        /*0530*/ 	.word	0x00000000
        /*0534*/ 	.short	0x010a
        /*0536*/ 	.byte	0x05
	.zero		1


	//   ....[68]....
        /*0538*/ 	.word	0x00002b20
        /*053c*/ 	.word	0x000000ff
        /*0540*/ 	.word	0x00000000
        /*0544*/ 	.short	0x010a
        /*0546*/ 	.byte	0x05
	.zero		1


	//   ....[69]....
        /*0548*/ 	.word	0x00002bb0
        /*054c*/ 	.word	0x000000ff
        /*0550*/ 	.word	0x00000000
        /*0554*/ 	.short	0x010a
        /*0556*/ 	.byte	0x05
	.zero		1


	//   ....[70]....
        /*0558*/ 	.word	0x00002c40
        /*055c*/ 	.word	0x000000ff
        /*0560*/ 	.word	0x00000000
        /*0564*/ 	.short	0x010a
        /*0566*/ 	.byte	0x05
	.zero		1


	//   ....[71]....
        /*0568*/ 	.word	0x00002cd0
        /*056c*/ 	.word	0x000000ff
        /*0570*/ 	.word	0x00000000
        /*0574*/ 	.short	0x010a
        /*0576*/ 	.byte	0x05
	.zero		1


	//   ....[72]....
        /*0578*/ 	.word	0x00002d60
        /*057c*/ 	.word	0x000000ff
        /*0580*/ 	.word	0x00000000
        /*0584*/ 	.short	0x010a
        /*0586*/ 	.byte	0x05
	.zero		1


	//   ....[73]....
        /*0588*/ 	.word	0x00002df0
        /*058c*/ 	.word	0x000000ff
        /*0590*/ 	.word	0x00000000
        /*0594*/ 	.short	0x010a
        /*0596*/ 	.byte	0x05
	.zero		1


	//   ....[74]....
        /*0598*/ 	.word	0x00002e80
        /*059c*/ 	.word	0x000000ff
        /*05a0*/ 	.word	0x00000000
        /*05a4*/ 	.short	0x010a
        /*05a6*/ 	.byte	0x05
	.zero		1


	//   ....[75]....
        /*05a8*/ 	.word	0x00002f10
        /*05ac*/ 	.word	0x000000ff
        /*05b0*/ 	.word	0x00000000
        /*05b4*/ 	.short	0x010a
        /*05b6*/ 	.byte	0x05
	.zero		1


	//   ....[76]....
        /*05b8*/ 	.word	0x00002fa0
        /*05bc*/ 	.word	0x000000ff
        /*05c0*/ 	.word	0x00000000
        /*05c4*/ 	.short	0x010a
        /*05c6*/ 	.byte	0x05
	.zero		1


	//   ....[77]....
        /*05c8*/ 	.word	0x00003040
        /*05cc*/ 	.word	0x00000000
        /*05d0*/ 	.word	0x00000000
        /*05d4*/ 	.short	0x010a
        /*05d6*/ 	.byte	0xff
	.zero		1


	//   ....[78]....
        /*05d8*/ 	.word	0x00003160
        /*05dc*/ 	.word	0x00000002
        /*05e0*/ 	.word	0x00000180
        /*05e4*/ 	.short	0x010a
        /*05e6*/ 	.byte	0xff
	.zero		1


	//   ....[79]....
        /*05e8*/ 	.word	0x000031d0
        /*05ec*/ 	.word	0x00000002
        /*05f0*/ 	.word	0x00000000
        /*05f4*/ 	.short	0x0101
        /*05f6*/ 	.byte	0xff
	.zero		1


	//   ....[80]....
        /*05f8*/ 	.word	0x000031f0
        /*05fc*/ 	.word	0x000000ff
        /*0600*/ 	.word	0x00000130
        /*0604*/ 	.short	0x010a
        /*0606*/ 	.byte	0x04
	.zero		1


	//   ....[81]....
        /*0608*/ 	.word	0x00003310
        /*060c*/ 	.word	0x00000002
        /*0610*/ 	.word	0x00000120
        /*0614*/ 	.short	0x010a
        /*0616*/ 	.byte	0xff
	.zero		1


	//   ....[82]....
        /*0618*/ 	.word	0x00003410
        /*061c*/ 	.word	0x00000002
        /*0620*/ 	.word	0x00000000
        /*0624*/ 	.short	0x0101
        /*0626*/ 	.byte	0xff
	.zero		1


	//   ....[83]....
        /*0628*/ 	.word	0x000034a0
        /*062c*/ 	.word	0x000000ff
        /*0630*/ 	.word	0x00000130
        /*0634*/ 	.short	0x0106
        /*0636*/ 	.byte	0x04
	.zero		1


	//   ....[84]....
        /*0638*/ 	.word	0x000034c0
        /*063c*/ 	.word	0x000000ff
        /*0640*/ 	.word	0x00000130
        /*0644*/ 	.short	0x010a
        /*0646*/ 	.byte	0x04
	.zero		1


	//   ....[85]....
        /*0648*/ 	.word	0x00003550
        /*064c*/ 	.word	0x000000ff
        /*0650*/ 	.word	0x00000130
        /*0654*/ 	.short	0x0106
        /*0656*/ 	.byte	0x06
	.zero		1


	//   ....[86]....
        /*0658*/ 	.word	0x00003590
        /*065c*/ 	.word	0x00000000
        /*0660*/ 	.word	0x00000130
        /*0664*/ 	.short	0x010a
        /*0666*/ 	.byte	0xff
	.zero		1


	//   ....[87]....
        /*0668*/ 	.word	0x00003ae0
        /*066c*/ 	.word	0x00000000
        /*0670*/ 	.word	0x00000120
        /*0674*/ 	.short	0x010a
        /*0676*/ 	.byte	0xff
	.zero		1


	//   ....[88]....
        /*0678*/ 	.word	0x00003be0
        /*067c*/ 	.word	0x00000003
        /*0680*/ 	.word	0x00000000
        /*0684*/ 	.short	0x0101
        /*0686*/ 	.byte	0xff
	.zero		1


	//   ....[89]....
        /*0688*/ 	.word	0x00003bf0
        /*068c*/ 	.word	0x000000ff
        /*0690*/ 	.word	0x00000000
        /*0694*/ 	.short	0x010a
        /*0696*/ 	.byte	0x05
	.zero		1


	//   ....[90]....
        /*0698*/ 	.word	0x00003c70
        /*069c*/ 	.word	0x000000ff
        /*06a0*/ 	.word	0x00000160
        /*06a4*/ 	.short	0x010a
        /*06a6*/ 	.byte	0x1f
	.zero		1


	//   ....[91]....
        /*06a8*/ 	.word	0x00003d40
        /*06ac*/ 	.word	0x000000ff
        /*06b0*/ 	.word	0x00000000
        /*06b4*/ 	.short	0x010a
        /*06b6*/ 	.byte	0x07
	.zero		1


	//   ....[92]....
        /*06b8*/ 	.word	0x00003e80
        /*06bc*/ 	.word	0x000000ff
        /*06c0*/ 	.word	0x00000000
        /*06c4*/ 	.short	0x010a
        /*06c6*/ 	.byte	0x06
	.zero		1


	//   ....[93]....
        /*06c8*/ 	.word	0x00004110
        /*06cc*/ 	.word	0x000000ff
        /*06d0*/ 	.word	0x00000000
        /*06d4*/ 	.short	0x010a
        /*06d6*/ 	.byte	0x04
	.zero		1


	//   ....[94]....
        /*06d8*/ 	.word	0x000041a0
        /*06dc*/ 	.word	0x000000ff
        /*06e0*/ 	.word	0x00000000
        /*06e4*/ 	.short	0x010a
        /*06e6*/ 	.byte	0x05
	.zero		1


	//   ....[95]....
        /*06e8*/ 	.word	0x00004230
        /*06ec*/ 	.word	0x000000ff
        /*06f0*/ 	.word	0x00000000
        /*06f4*/ 	.short	0x010a
        /*06f6*/ 	.byte	0x05
	.zero		1


	//   ....[96]....
        /*06f8*/ 	.word	0x000042c0
        /*06fc*/ 	.word	0x000000ff
        /*0700*/ 	.word	0x00000000
        /*0704*/ 	.short	0x010a
        /*0706*/ 	.byte	0x04
	.zero		1


	//   ....[97]....
        /*0708*/ 	.word	0x000047a0
        /*070c*/ 	.word	0x00000003
        /*0710*/ 	.word	0x00000120
        /*0714*/ 	.short	0x010a
        /*0716*/ 	.byte	0xff
	.zero		1


	//   ....[98]....
        /*0718*/ 	.word	0x00004910
        /*071c*/ 	.word	0x00000000
        /*0720*/ 	.word	0x00000000
        /*0724*/ 	.short	0x0101
        /*0726*/ 	.byte	0xff
	.zero		1


	//   ....[99]....
        /*0728*/ 	.word	0x00004dc0
        /*072c*/ 	.word	0x000000ff
        /*0730*/ 	.word	0x00000118
        /*0734*/ 	.short	0x010a
        /*0736*/ 	.byte	0x06
	.zero		1


	//   ....[100]....
        /*0738*/ 	.word	0x00004f90
        /*073c*/ 	.word	0x000000ff
        /*0740*/ 	.word	0x00000100
        /*0744*/ 	.short	0x010a
        /*0746*/ 	.byte	0x05
	.zero		1


	//   ....[101]....
        /*0748*/ 	.word	0x000052c0
        /*074c*/ 	.word	0x000000ff
        /*0750*/ 	.word	0x000000f0
        /*0754*/ 	.short	0x010b
        /*0756*/ 	.byte	0x05
	.zero		1


	//   ....[102]....
        /*0758*/ 	.word	0x000052d0
        /*075c*/ 	.word	0x000000ff
        /*0760*/ 	.word	0x00000000
        /*0764*/ 	.short	0x0101
        /*0766*/ 	.byte	0x04
	.zero		1


	//   ....[103]....
        /*0768*/ 	.word	0x00005320
        /*076c*/ 	.word	0x000000ff
        /*0770*/ 	.word	0x00000000
        /*0774*/ 	.short	0x010a
        /*0776*/ 	.byte	0x04
	.zero		1


	//   ....[104]....
        /*0778*/ 	.word	0x000053c0
        /*077c*/ 	.word	0x00000000
        /*0780*/ 	.word	0x00000000
        /*0784*/ 	.short	0x010a
        /*0786*/ 	.byte	0xff
	.zero		1


	//   ....[105]....
        /*0788*/ 	.word	0x000056d0
        /*078c*/ 	.word	0x00000008
        /*0790*/ 	.word	0x00000120
        /*0794*/ 	.short	0x010a
        /*0796*/ 	.byte	0xff
	.zero		1


	//   ....[106]....
        /*0798*/ 	.word	0x00005850
        /*079c*/ 	.word	0x00000000
        /*07a0*/ 	.word	0x00000000
        /*07a4*/ 	.short	0x0101
        /*07a6*/ 	.byte	0xff
	.zero		1


	//   ....[107]....
        /*07a8*/ 	.word	0x00006290
        /*07ac*/ 	.word	0x00000000
        /*07b0*/ 	.word	0x000000f0
        /*07b4*/ 	.short	0x010a
        /*07b6*/ 	.byte	0xff
	.zero		1


	//   ....[108]....
        /*07b8*/ 	.word	0x000062b0
        /*07bc*/ 	.word	0x00000011
        /*07c0*/ 	.word	0x00000140
        /*07c4*/ 	.short	0x010a
        /*07c6*/ 	.byte	0xff
	.zero		1


	//   ....[109]....
        /*07c8*/ 	.word	0x000063c0
        /*07cc*/ 	.word	0x00000000
        /*07d0*/ 	.word	0x000000f0
        /*07d4*/ 	.short	0x010a
        /*07d6*/ 	.byte	0xff
	.zero		1


	//   ....[110]....
        /*07d8*/ 	.word	0x00006560
        /*07dc*/ 	.word	0x00000011
        /*07e0*/ 	.word	0x00000140
        /*07e4*/ 	.short	0x010a
        /*07e6*/ 	.byte	0xff
	.zero		1


	//   ....[111]....
        /*07e8*/ 	.word	0x00006ef0
        /*07ec*/ 	.word	0x000000ff
        /*07f0*/ 	.word	0x00000000
        /*07f4*/ 	.short	0x0101
        /*07f6*/ 	.byte	0x04
	.zero		1


	//   ....[112]....
        /*07f8*/ 	.word	0x00007290
        /*07fc*/ 	.word	0x00000000
        /*0800*/ 	.word	0x00000000
        /*0804*/ 	.short	0x0101
        /*0806*/ 	.byte	0xff
	.zero		1


	//   ....[113]....
        /*0808*/ 	.word	0x00007530
        /*080c*/ 	.word	0x00000000
        /*0810*/ 	.word	0x00000190
        /*0814*/ 	.short	0x010a
        /*0816*/ 	.byte	0xff
	.zero		1


	//   ....[114]....
        /*0818*/ 	.word	0x00007590
        /*081c*/ 	.word	0x00000000
        /*0820*/ 	.word	0x00000078
        /*0824*/ 	.short	0x010a
        /*0826*/ 	.byte	0xff
	.zero		1


	//   ....[115]....
        /*0828*/ 	.word	0x000075f0
        /*082c*/ 	.word	0x00000000
        /*0830*/ 	.word	0x00000078
        /*0834*/ 	.short	0x010a
        /*0836*/ 	.byte	0xff
	.zero		1


	//   ....[116]....
        /*0838*/ 	.word	0x00007640
        /*083c*/ 	.word	0x00000003
        /*0840*/ 	.word	0x00000120
        /*0844*/ 	.short	0x010a
        /*0846*/ 	.byte	0xff
	.zero		1


	//   ....[117]....
        /*0848*/ 	.word	0x000076a0
        /*084c*/ 	.word	0x00000000
        /*0850*/ 	.word	0x00000000
        /*0854*/ 	.short	0x010a
        /*0856*/ 	.byte	0xff
	.zero		1


	//   ....[118]....
        /*0858*/ 	.word	0x00007700
        /*085c*/ 	.word	0x00000000
        /*0860*/ 	.word	0x00000000
        /*0864*/ 	.short	0x010a
        /*0866*/ 	.byte	0xff
	.zero		1


	//   ....[119]....
        /*0868*/ 	.word	0x00007760
        /*086c*/ 	.word	0x00000000
        /*0870*/ 	.word	0x00000000
        /*0874*/ 	.short	0x010a
        /*0876*/ 	.byte	0xff
	.zero		1


	//   ....[120]....
        /*0878*/ 	.word	0x000077c0
        /*087c*/ 	.word	0x00000000
        /*0880*/ 	.word	0x00000000
        /*0884*/ 	.short	0x010a
        /*0886*/ 	.byte	0xff
	.zero		1


	//   ....[121]....
        /*0888*/ 	.word	0x00007820
        /*088c*/ 	.word	0x00000000
        /*0890*/ 	.word	0x00000000
        /*0894*/ 	.short	0x010a
        /*0896*/ 	.byte	0xff
	.zero		1


	//   ....[122]....
        /*0898*/ 	.word	0x00007880
        /*089c*/ 	.word	0x00000000
        /*08a0*/ 	.word	0x00000000
        /*08a4*/ 	.short	0x010a
        /*08a6*/ 	.byte	0xff
	.zero		1


	//   ....[123]....
        /*08a8*/ 	.word	0x000078e0
        /*08ac*/ 	.word	0x00000000
        /*08b0*/ 	.word	0x00000000
        /*08b4*/ 	.short	0x010a
        /*08b6*/ 	.byte	0xff
	.zero		1


	//   ....[124]....
        /*08b8*/ 	.word	0x00007940
        /*08bc*/ 	.word	0x00000000
        /*08c0*/ 	.word	0x00000000
        /*08c4*/ 	.short	0x010a
        /*08c6*/ 	.byte	0xff
	.zero		1


	//   ....[125]....
        /*08c8*/ 	.word	0x000079a0
        /*08cc*/ 	.word	0x00000000
        /*08d0*/ 	.word	0x00000000
        /*08d4*/ 	.short	0x010a
        /*08d6*/ 	.byte	0xff
	.zero		1


	//   ....[126]....
        /*08d8*/ 	.word	0x00007a00
        /*08dc*/ 	.word	0x00000000
        /*08e0*/ 	.word	0x00000000
        /*08e4*/ 	.short	0x010a
        /*08e6*/ 	.byte	0xff
	.zero		1


	//   ....[127]....
        /*08e8*/ 	.word	0x00007a60
        /*08ec*/ 	.word	0x00000000
        /*08f0*/ 	.word	0x00000000
        /*08f4*/ 	.short	0x010a
        /*08f6*/ 	.byte	0xff
	.zero		1


	//   ....[128]....
        /*08f8*/ 	.word	0x00007ac0
        /*08fc*/ 	.word	0x00000000
        /*0900*/ 	.word	0x00000000
        /*0904*/ 	.short	0x010a
        /*0906*/ 	.byte	0xff
	.zero		1


	//   ....[129]....
        /*0908*/ 	.word	0x00007b20
        /*090c*/ 	.word	0x00000000
        /*0910*/ 	.word	0x00000000
        /*0914*/ 	.short	0x010a
        /*0916*/ 	.byte	0xff
	.zero		1


	//   ....[130]....
        /*0918*/ 	.word	0x00007b80
        /*091c*/ 	.word	0x00000000
        /*0920*/ 	.word	0x00000000
        /*0924*/ 	.short	0x010a
        /*0926*/ 	.byte	0xff
	.zero		1


	//   ....[131]....
        /*0928*/ 	.word	0x00007bd0
        /*092c*/ 	.word	0x00000002
        /*0930*/ 	.word	0x00000180
        /*0934*/ 	.short	0x010a
        /*0936*/ 	.byte	0xff
	.zero		1


	//   ....[132]....
        /*0938*/ 	.word	0x00007c30
        /*093c*/ 	.word	0x00000002
        /*0940*/ 	.word	0x00000130
        /*0944*/ 	.short	0x010a
        /*0946*/ 	.byte	0xff
	.zero		1


	//   ....[133]....
        /*0948*/ 	.word	0x00007c80
        /*094c*/ 	.word	0x00000002
        /*0950*/ 	.word	0x00000120
        /*0954*/ 	.short	0x010a
        /*0956*/ 	.byte	0xff
	.zero		1


	//   ....[134]....
        /*0958*/ 	.word	0x00007ce0
        /*095c*/ 	.word	0x00000000
        /*0960*/ 	.word	0x00000130
        /*0964*/ 	.short	0x010a
        /*0966*/ 	.byte	0xff
	.zero		1


	//   ....[135]....
        /*0968*/ 	.word	0x00007d30
        /*096c*/ 	.word	0x00000000
        /*0970*/ 	.word	0x00000120
        /*0974*/ 	.short	0x010a
        /*0976*/ 	.byte	0xff
	.zero		1


	//   ....[136]....
        /*0978*/ 	.word	0x00007d90
        /*097c*/ 	.word	0x00000002
        /*0980*/ 	.word	0x00000160
        /*0984*/ 	.short	0x010a
        /*0986*/ 	.byte	0xff
	.zero		1


	//   ....[137]....
        /*0988*/ 	.word	0x00007df0
        /*098c*/ 	.word	0x00000000
        /*0990*/ 	.word	0x00000000
        /*0994*/ 	.short	0x010a
        /*0996*/ 	.byte	0xff
	.zero		1


	//   ....[138]....
        /*0998*/ 	.word	0x00007e50
        /*099c*/ 	.word	0x00000000
        /*09a0*/ 	.word	0x00000000
        /*09a4*/ 	.short	0x010a
        /*09a6*/ 	.byte	0xff
	.zero		1


	//   ....[139]....
        /*09a8*/ 	.word	0x00007eb0
        /*09ac*/ 	.word	0x00000000
        /*09b0*/ 	.word	0x00000000
        /*09b4*/ 	.short	0x010a
        /*09b6*/ 	.byte	0xff
	.zero		1


	//   ....[140]....
        /*09b8*/ 	.word	0x00007f10
        /*09bc*/ 	.word	0x00000000
        /*09c0*/ 	.word	0x00000000
        /*09c4*/ 	.short	0x010a
        /*09c6*/ 	.byte	0xff
	.zero		1


	//   ....[141]....
        /*09c8*/ 	.word	0x00007f70
        /*09cc*/ 	.word	0x00000000
        /*09d0*/ 	.word	0x00000000
        /*09d4*/ 	.short	0x010a
        /*09d6*/ 	.byte	0xff
	.zero		1


	//   ....[142]....
        /*09d8*/ 	.word	0x00007fc0
        /*09dc*/ 	.word	0x00000003
        /*09e0*/ 	.word	0x00000120
        /*09e4*/ 	.short	0x010a
        /*09e6*/ 	.byte	0xff
	.zero		1


	//   ....[143]....
        /*09e8*/ 	.word	0x00008020
        /*09ec*/ 	.word	0x00000000
        /*09f0*/ 	.word	0x00000118
        /*09f4*/ 	.short	0x010a
        /*09f6*/ 	.byte	0xff
	.zero		1


	//   ....[144]....
        /*09f8*/ 	.word	0x00008080
        /*09fc*/ 	.word	0x00000002
        /*0a00*/ 	.word	0x00000100
        /*0a04*/ 	.short	0x010a
        /*0a06*/ 	.byte	0xff
	.zero		1


	//   ....[145]....
        /*0a08*/ 	.word	0x000080e0
        /*0a0c*/ 	.word	0x00000000
        /*0a10*/ 	.word	0x00000000
        /*0a14*/ 	.short	0x010a
        /*0a16*/ 	.byte	0xff
	.zero		1


	//   ....[146]....
        /*0a18*/ 	.word	0x00008130
        /*0a1c*/ 	.word	0x00000008
        /*0a20*/ 	.word	0x00000120
        /*0a24*/ 	.short	0x010a
        /*0a26*/ 	.byte	0xff
	.zero		1


	//   ....[147]....
        /*0a28*/ 	.word	0x00008180
        /*0a2c*/ 	.word	0x00000000
        /*0a30*/ 	.word	0x000000f0
        /*0a34*/ 	.short	0x010a
        /*0a36*/ 	.byte	0xff
	.zero		1


	//   ....[148]....
        /*0a38*/ 	.word	0x000081d0
        /*0a3c*/ 	.word	0x00000011
        /*0a40*/ 	.word	0x00000140
        /*0a44*/ 	.short	0x010a
        /*0a46*/ 	.byte	0xff
	.zero		1


	//----- nvinfo : EIATTR_NUM_MBARRIERS
	.align		4
.L_47:
        /*0a48*/ 	.byte	0x03, 0x38
        /*0a4a*/ 	.short	0x0034


	//----- nvinfo : EIATTR_EXIT_INSTR_OFFSETS
	.align		4
        /*0a4c*/ 	.byte	0x04, 0x1c
        /*0a4e*/ 	.short	(.L_49 - .L_48)


	//   ....[0]....
.L_48:
        /*0a50*/ 	.word	0x00003070


	//   ....[1]....
        /*0a54*/ 	.word	0x00003560


	//   ....[2]....
        /*0a58*/ 	.word	0x000035c0


	//   ....[3]....
        /*0a5c*/ 	.word	0x00004520


	//   ....[4]....
        /*0a60*/ 	.word	0x000053f0


	//   ....[5]....
        /*0a64*/ 	.word	0x00005430


	//   ....[6]....
        /*0a68*/ 	.word	0x00007440


	//   ....[7]....
        /*0a6c*/ 	.word	0x000074c0


	//   ....[8]....
        /*0a70*/ 	.word	0x000074f0


	//   ....[9]....
        /*0a74*/ 	.word	0x00007520


	//----- nvinfo : EIATTR_MAX_THREADS
	.align		4
.L_49:
        /*0a78*/ 	.byte	0x04, 0x05
        /*0a7a*/ 	.short	(.L_51 - .L_50)
.L_50:
        /*0a7c*/ 	.word	0x00000100
        /*0a80*/ 	.word	0x00000001
        /*0a84*/ 	.word	0x00000001


	//----- nvinfo : EIATTR_CRS_STACK_SIZE
	.align		4
.L_51:
        /*0a88*/ 	.byte	0x04, 0x1e
        /*0a8a*/ 	.short	(.L_53 - .L_52)
.L_52:
        /*0a8c*/ 	.word	0x00000000


	//----- nvinfo : EIATTR_CBANK_PARAM_SIZE
	.align		4
.L_53:
        /*0a90*/ 	.byte	0x03, 0x19
        /*0a92*/ 	.short	0x0800


	//----- nvinfo : EIATTR_PARAM_CBANK
	.align		4
        /*0a94*/ 	.byte	0x04, 0x0a
        /*0a96*/ 	.short	(.L_55 - .L_54)
	.align		4
.L_54:
        /*0a98*/ 	.word	index@(.nv.constant0._ZN7cutlass13device_kernelINS_4gemm6kernel13GemmUniversalIN4cute5tupleIJiiiiEEENS1_10collective13CollectiveMmaINS1_35MainloopSm100TmaUmmaWarpSpecializedILi15ELi2ELi4ENS5_IJNS4_1CILi2EEENSA_ILi1EEESC_EEEEENS5_IJNSA_ILi64EEENSA_ILi48EEESF_EEENS_6half_tENS5_IJlSC_lEEESI_SJ_NS4_8TiledMMAINS4_8MMA_AtomIJNS4_20SM100_MMA_F16BF16_SSISI_SI_fLi64ELi48ELNS4_4UMMA5MajorE0ELSO_0ELNSN_7ScaleInE0ELSP_0EEEEEENS4_6LayoutINS5_IJSC_SC_SC_EEENS5_IJNSA_ILi0EEESU_SU_EEEEENS5_IJNS4_10UnderscoreESX_SX_EEEEENS4_13SM90_TMA_LOADENS4_14ComposedLayoutINS4_7SwizzleILi3ELi4ELi3EEENS4_18smem_ptr_flag_bitsILi16EEENSS_INS5_IJNSA_ILi8EEESF_EEENS5_IJSF_SC_EEEEEEEvNS4_8identityENS4_23SM90_TMA_LOAD_MULTICASTES1A_vS1B_EENS_8epilogue10collective18CollectiveEpilogueINS1E_23Sm100TmaWarpSpecializedILi2ELi1ELi24ELb1ELb0EEEJSH_NS5_IJNSS_ISF_SC_EENSS_ISG_SC_EEEEESI_SJ_SI_SJ_NS1E_6fusion15FusionCallbacksIS1I_NS1M_17LinearCombinationISI_fSI_fLNS_15FloatRoundStyleE2EEESH_S1L_JEEENS4_5SM1004TMEM4LOAD26SM100_TMEM_LOAD_16dp256b2xES10_NS11_INS12_ILi1ELi4ELi3EEES15_NSS_INS5_IJS16_NSA_ILi16EEEEEENS5_IJS1X_SC_EEEEEEENS4_17SM75_U32x4_LDSM_NENS4_14SM90_TMA_STOREES21_NS4_17SM90_U32x4_STSM_NENS4_39AutoVectorizingCopyWithAssumedAlignmentILi128EEEEEEvvEEEEvNT_6ParamsE)
        /*0a9c*/ 	.short	0x0380
        /*0a9e*/ 	.short	0x0800


	//----- nvinfo : EIATTR_SW_WAR
	.align		4
.L_55:
        /*0aa0*/ 	.byte	0x04, 0x36
        /*0aa2*/ 	.short	(.L_57 - .L_56)
.L_56:
        /*0aa4*/ 	.word	0x00000008
.L_57:


//--------------------- .nv.callgraph             --------------------------
	.section	.nv.callgraph,"",@"SHT_CUDA_CALLGRAPH"
	.align	4
	.sectionentsize	8
	.align		4
        /*0000*/ 	.word	0x00000000
	.align		4
        /*0004*/ 	.word	0xffffffff
	.align		4
        /*0008*/ 	.word	index@(_ZN7cutlass13device_kernelINS_4gemm6kernel13GemmUniversalIN4cute5tupleIJiiiiEEENS1_10collective13CollectiveMmaINS1_35MainloopSm100TmaUmmaWarpSpecializedILi15ELi2ELi4ENS5_IJNS4_1CILi2EEENSA_ILi1EEESC_EEEEENS5_IJNSA_ILi64EEENSA_ILi48EEESF_EEENS_6half_tENS5_IJlSC_lEEESI_SJ_NS4_8TiledMMAINS4_8MMA_AtomIJNS4_20SM100_MMA_F16BF16_SSISI_SI_fLi64ELi48ELNS4_4UMMA5MajorE0ELSO_0ELNSN_7ScaleInE0ELSP_0EEEEEENS4_6LayoutINS5_IJSC_SC_SC_EEENS5_IJNSA_ILi0EEESU_SU_EEEEENS5_IJNS4_10UnderscoreESX_SX_EEEEENS4_13SM90_TMA_LOADENS4_14ComposedLayoutINS4_7SwizzleILi3ELi4ELi3EEENS4_18smem_ptr_flag_bitsILi16EEENSS_INS5_IJNSA_ILi8EEESF_EEENS5_IJSF_SC_EEEEEEEvNS4_8identityENS4_23SM90_TMA_LOAD_MULTICASTES1A_vS1B_EENS_8epilogue10collective18CollectiveEpilogueINS1E_23Sm100TmaWarpSpecializedILi2ELi1ELi24ELb1ELb0EEEJSH_NS5_IJNSS_ISF_SC_EENSS_ISG_SC_EEEEESI_SJ_SI_SJ_NS1E_6fusion15FusionCallbacksIS1I_NS1M_17LinearCombinationISI_fSI_fLNS_15FloatRoundStyleE2EEESH_S1L_JEEENS4_5SM1004TMEM4LOAD26SM100_TMEM_LOAD_16dp256b2xES10_NS11_INS12_ILi1ELi4ELi3EEES15_NSS_INS5_IJS16_NSA_ILi16EEEEEENS5_IJS1X_SC_EEEEEEENS4_17SM75_U32x4_LDSM_NENS4_14SM90_TMA_STOREES21_NS4_17SM90_U32x4_STSM_NENS4_39AutoVectorizingCopyWithAssumedAlignmentILi128EEEEEEvvEEEEvNT_6ParamsE)
	.align		4
        /*000c*/ 	.word	index@(__assertfail)
	.align		4
        /*0010*/ 	.word	0x00000000
	.align		4
        /*0014*/ 	.word	0xfffffffe
	.align		4
        /*0018*/ 	.word	0x00000000
	.align		4
        /*001c*/ 	.word	0xfffffffd
	.align		4
        /*0020*/ 	.word	0x00000000
	.align		4
        /*0024*/ 	.word	0xfffffffc


//--------------------- .nv.constant4             --------------------------
	.section	.nv.constant4,"a",@progbits
	.align	8
	.align		8
.nv.constant4:
        /*0000*/ 	.dword	__assertfail
	.align		8
        /*0008*/ 	.dword	__unnamed_1
	.align		8
        /*0010*/ 	.dword	__unnamed_2
	.align		8
        /*0018*/ 	.dword	_ZN39_INTERNAL_32f25e26_4_k_cu_bc33d7d7_37274cuda3std3__45__cpo5beginE
	.align		8
        /*0020*/ 	.dword	_ZN39_INTERNAL_32f25e26_4_k_cu_bc33d7d7_37274cuda3std3__45__cpo3endE
	.align		8
        /*0028*/ 	.dword	_ZN39_INTERNAL_32f25e26_4_k_cu_bc33d7d7_37274cuda3std3__45__cpo6cbeginE
	.align		8
        /*0030*/ 	.dword	_ZN39_INTERNAL_32f25e26_4_k_cu_bc33d7d7_37274cuda3std3__45__cpo4cendE
	.align		8
        /*0038*/ 	.dword	_ZN39_INTERNAL_32f25e26_4_k_cu_bc33d7d7_37274cuda3std3__441_GLOBAL__N__32f25e26_4_k_cu_bc33d7d7_37276ignoreE
	.align		8
        /*0040*/ 	.dword	_ZN39_INTERNAL_32f25e26_4_k_cu_bc33d7d7_37274cuda3std3__419piecewise_constructE
	.align		8
        /*0048*/ 	.dword	_ZN39_INTERNAL_32f25e26_4_k_cu_bc33d7d7_37274cuda3std3__48in_placeE
	.align		8
        /*0050*/ 	.dword	_ZN39_INTERNAL_32f25e26_4_k_cu_bc33d7d7_37274cuda3std6ranges3__45__cpo4swapE
	.align		8
        /*0058*/ 	.dword	_ZN39_INTERNAL_32f25e26_4_k_cu_bc33d7d7_37274cuda3std6ranges3__45__cpo9iter_moveE
	.align		8
        /*0060*/ 	.dword	_ZN39_INTERNAL_32f25e26_4_k_cu_bc33d7d7_37274cute7productE
	.align		8
        /*0068*/ 	.dword	_ZN39_INTERNAL_32f25e26_4_k_cu_bc33d7d7_37274cute1_E
	.align		8
        /*0070*/ 	.dword	$str$25
	.align		8
        /*0078*/ 	.dword	$str$26
	.align		8
        /*0080*/ 	.dword	$str$27
	.align		8
        /*0088*/ 	.dword	$str$28


//--------------------- .text._ZN7cutlass13device_kernelINS_4gemm6kernel13GemmUniversalIN4cute5tupleIJiiiiEEENS1_10collective13CollectiveMmaINS1_35MainloopSm100TmaUmmaWarpSpecializedILi15ELi2ELi4ENS5_IJNS4_1CILi2EEENSA_ILi1EEESC_EEEEENS5_IJNSA_ILi64EEENSA_ILi48EEESF_EEENS_6half_tENS5_IJlSC_lEEESI_SJ_NS4_8TiledMMAINS4_8MMA_AtomIJNS4_20SM100_MMA_F16BF16_SSISI_SI_fLi64ELi48ELNS4_4UMMA5MajorE0ELSO_0ELNSN_7ScaleInE0ELSP_0EEEEEENS4_6LayoutINS5_IJSC_SC_SC_EEENS5_IJNSA_ILi0EEESU_SU_EEEEENS5_IJNS4_10UnderscoreESX_SX_EEEEENS4_13SM90_TMA_LOADENS4_14ComposedLayoutINS4_7SwizzleILi3ELi4ELi3EEENS4_18smem_ptr_flag_bitsILi16EEENSS_INS5_IJNSA_ILi8EEESF_EEENS5_IJSF_SC_EEEEEEEvNS4_8identityENS4_23SM90_TMA_LOAD_MULTICASTES1A_vS1B_EENS_8epilogue10collective18CollectiveEpilogueINS1E_23Sm100TmaWarpSpecializedILi2ELi1ELi24ELb1ELb0EEEJSH_NS5_IJNSS_ISF_SC_EENSS_ISG_SC_EEEEESI_SJ_SI_SJ_NS1E_6fusion15FusionCallbacksIS1I_NS1M_17LinearCombinationISI_fSI_fLNS_15FloatRoundStyleE2EEESH_S1L_JEEENS4_5SM1004TMEM4LOAD26SM100_TMEM_LOAD_16dp256b2xES10_NS11_INS12_ILi1ELi4ELi3EEES15_NSS_INS5_IJS16_NSA_ILi16EEEEEENS5_IJS1X_SC_EEEEEEENS4_17SM75_U32x4_LDSM_NENS4_14SM90_TMA_STOREES21_NS4_17SM90_U32x4_STSM_NENS4_39AutoVectorizingCopyWithAssumedAlignmentILi128EEEEEEvvEEEEvNT_6ParamsE --------------------------
	.section	.text._ZN7cutlass13device_kernelINS_4gemm6kernel13GemmUniversalIN4cute5tupleIJiiiiEEENS1_10collective13CollectiveMmaINS1_35MainloopSm100TmaUmmaWarpSpecializedILi15ELi2ELi4ENS5_IJNS4_1CILi2EEENSA_ILi1EEESC_EEEEENS5_IJNSA_ILi64EEENSA_ILi48EEESF_EEENS_6half_tENS5_IJlSC_lEEESI_SJ_NS4_8TiledMMAINS4_8MMA_AtomIJNS4_20SM100_MMA_F16BF16_SSISI_SI_fLi64ELi48ELNS4_4UMMA5MajorE0ELSO_0ELNSN_7ScaleInE0ELSP_0EEEEEENS4_6LayoutINS5_IJSC_SC_SC_EEENS5_IJNSA_ILi0EEESU_SU_EEEEENS5_IJNS4_10UnderscoreESX_SX_EEEEENS4_13SM90_TMA_LOADENS4_14ComposedLayoutINS4_7SwizzleILi3ELi4ELi3EEENS4_18smem_ptr_flag_bitsILi16EEENSS_INS5_IJNSA_ILi8EEESF_EEENS5_IJSF_SC_EEEEEEEvNS4_8identityENS4_23SM90_TMA_LOAD_MULTICASTES1A_vS1B_EENS_8epilogue10collective18CollectiveEpilogueINS1E_23Sm100TmaWarpSpecializedILi2ELi1ELi24ELb1ELb0EEEJSH_NS5_IJNSS_ISF_SC_EENSS_ISG_SC_EEEEESI_SJ_SI_SJ_NS1E_6fusion15FusionCallbacksIS1I_NS1M_17LinearCombinationISI_fSI_fLNS_15FloatRoundStyleE2EEESH_S1L_JEEENS4_5SM1004TMEM4LOAD26SM100_TMEM_LOAD_16dp256b2xES10_NS11_INS12_ILi1ELi4ELi3EEES15_NSS_INS5_IJS16_NSA_ILi16EEEEEENS5_IJS1X_SC_EEEEEEENS4_17SM75_U32x4_LDSM_NENS4_14SM90_TMA_STOREES21_NS4_17SM90_U32x4_STSM_NENS4_39AutoVectorizingCopyWithAssumedAlignmentILi128EEEEEEvvEEEEvNT_6ParamsE,"ax",@progbits
	.align	128
.text._ZN7cutlass13device_kernelINS_4gemm6kernel13GemmUniversalIN4cute5tupleIJiiiiEEENS1_10collective13CollectiveMmaINS1_35MainloopSm100TmaUmmaWarpSpecializedILi15ELi2ELi4ENS5_IJNS4_1CILi2EEENSA_ILi1EEESC_EEEEENS5_IJNSA_ILi64EEENSA_ILi48EEESF_EEENS_6half_tENS5_IJlSC_lEEESI_SJ_NS4_8TiledMMAINS4_8MMA_AtomIJNS4_20SM100_MMA_F16BF16_SSISI_SI_fLi64ELi48ELNS4_4UMMA5MajorE0ELSO_0ELNSN_7ScaleInE0ELSP_0EEEEEENS4_6LayoutINS5_IJSC_SC_SC_EEENS5_IJNSA_ILi0EEESU_SU_EEEEENS5_IJNS4_10UnderscoreESX_SX_EEEEENS4_13SM90_TMA_LOADENS4_14ComposedLayoutINS4_7SwizzleILi3ELi4ELi3EEENS4_18smem_ptr_flag_bitsILi16EEENSS_INS5_IJNSA_ILi8EEESF_EEENS5_IJSF_SC_EEEEEEEvNS4_8identityENS4_23SM90_TMA_LOAD_MULTICASTES1A_vS1B_EENS_8epilogue10collective18CollectiveEpilogueINS1E_23Sm100TmaWarpSpecializedILi2ELi1ELi24ELb1ELb0EEEJSH_NS5_IJNSS_ISF_SC_EENSS_ISG_SC_EEEEESI_SJ_SI_SJ_NS1E_6fusion15FusionCallbacksIS1I_NS1M_17LinearCombinationISI_fSI_fLNS_15FloatRoundStyleE2EEESH_S1L_JEEENS4_5SM1004TMEM4LOAD26SM100_TMEM_LOAD_16dp256b2xES10_NS11_INS12_ILi1ELi4ELi3EEES15_NSS_INS5_IJS16_NSA_ILi16EEEEEENS5_IJS1X_SC_EEEEEEENS4_17SM75_U32x4_LDSM_NENS4_14SM90_TMA_STOREES21_NS4_17SM90_U32x4_STSM_NENS4_39AutoVectorizingCopyWithAssumedAlignmentILi128EEEEEEvvEEEEvNT_6ParamsE:
        .type           _ZN7cutlass13device_kernelINS_4gemm6kernel13GemmUniversalIN4cute5tupleIJiiiiEEENS1_10collective13CollectiveMmaINS1_35MainloopSm100TmaUmmaWarpSpecializedILi15ELi2ELi4ENS5_IJNS4_1CILi2EEENSA_ILi1EEESC_EEEEENS5_IJNSA_ILi64EEENSA_ILi48EEESF_EEENS_6half_tENS5_IJlSC_lEEESI_SJ_NS4_8TiledMMAINS4_8MMA_AtomIJNS4_20SM100_MMA_F16BF16_SSISI_SI_fLi64ELi48ELNS4_4UMMA5MajorE0ELSO_0ELNSN_7ScaleInE0ELSP_0EEEEEENS4_6LayoutINS5_IJSC_SC_SC_EEENS5_IJNSA_ILi0EEESU_SU_EEEEENS5_IJNS4_10UnderscoreESX_SX_EEEEENS4_13SM90_TMA_LOADENS4_14ComposedLayoutINS4_7SwizzleILi3ELi4ELi3EEENS4_18smem_ptr_flag_bitsILi16EEENSS_INS5_IJNSA_ILi8EEESF_EEENS5_IJSF_SC_EEEEEEEvNS4_8identityENS4_23SM90_TMA_LOAD_MULTICASTES1A_vS1B_EENS_8epilogue10collective18CollectiveEpilogueINS1E_23Sm100TmaWarpSpecializedILi2ELi1ELi24ELb1ELb0EEEJSH_NS5_IJNSS_ISF_SC_EENSS_ISG_SC_EEEEESI_SJ_SI_SJ_NS1E_6fusion15FusionCallbacksIS1I_NS1M_17LinearCombinationISI_fSI_fLNS_15FloatRoundStyleE2EEESH_S1L_JEEENS4_5SM1004TMEM4LOAD26SM100_TMEM_LOAD_16dp256b2xES10_NS11_INS12_ILi1ELi4ELi3EEES15_NSS_INS5_IJS16_NSA_ILi16EEEEEENS5_IJS1X_SC_EEEEEEENS4_17SM75_U32x4_LDSM_NENS4_14SM90_TMA_STOREES21_NS4_17SM90_U32x4_STSM_NENS4_39AutoVectorizingCopyWithAssumedAlignmentILi128EEEEEEvvEEEEvNT_6ParamsE,@function
        .size           _ZN7cutlass13device_kernelINS_4gemm6kernel13GemmUniversalIN4cute5tupleIJiiiiEEENS1_10collective13CollectiveMmaINS1_35MainloopSm100TmaUmmaWarpSpecializedILi15ELi2ELi4ENS5_IJNS4_1CILi2EEENSA_ILi1EEESC_EEEEENS5_IJNSA_ILi64EEENSA_ILi48EEESF_EEENS_6half_tENS5_IJlSC_lEEESI_SJ_NS4_8TiledMMAINS4_8MMA_AtomIJNS4_20SM100_MMA_F16BF16_SSISI_SI_fLi64ELi48ELNS4_4UMMA5MajorE0ELSO_0ELNSN_7ScaleInE0ELSP_0EEEEEENS4_6LayoutINS5_IJSC_SC_SC_EEENS5_IJNSA_ILi0EEESU_SU_EEEEENS5_IJNS4_10UnderscoreESX_SX_EEEEENS4_13SM90_TMA_LOADENS4_14ComposedLayoutINS4_7SwizzleILi3ELi4ELi3EEENS4_18smem_ptr_flag_bitsILi16EEENSS_INS5_IJNSA_ILi8EEESF_EEENS5_IJSF_SC_EEEEEEEvNS4_8identityENS4_23SM90_TMA_LOAD_MULTICASTES1A_vS1B_EENS_8epilogue10collective18CollectiveEpilogueINS1E_23Sm100TmaWarpSpecializedILi2ELi1ELi24ELb1ELb0EEEJSH_NS5_IJNSS_ISF_SC_EENSS_ISG_SC_EEEEESI_SJ_SI_SJ_NS1E_6fusion15FusionCallbacksIS1I_NS1M_17LinearCombinationISI_fSI_fLNS_15FloatRoundStyleE2EEESH_S1L_JEEENS4_5SM1004TMEM4LOAD26SM100_TMEM_LOAD_16dp256b2xES10_NS11_INS12_ILi1ELi4ELi3EEES15_NSS_INS5_IJS16_NSA_ILi16EEEEEENS5_IJS1X_SC_EEEEEEENS4_17SM75_U32x4_LDSM_NENS4_14SM90_TMA_STOREES21_NS4_17SM90_U32x4_STSM_NENS4_39AutoVectorizingCopyWithAssumedAlignmentILi128EEEEEEvvEEEEvNT_6ParamsE,(.L_x_180 - _ZN7cutlass13device_kernelINS_4gemm6kernel13GemmUniversalIN4cute5tupleIJiiiiEEENS1_10collective13CollectiveMmaINS1_35MainloopSm100TmaUmmaWarpSpecializedILi15ELi2ELi4ENS5_IJNS4_1CILi2EEENSA_ILi1EEESC_EEEEENS5_IJNSA_ILi64EEENSA_ILi48EEESF_EEENS_6half_tENS5_IJlSC_lEEESI_SJ_NS4_8TiledMMAINS4_8MMA_AtomIJNS4_20SM100_MMA_F16BF16_SSISI_SI_fLi64ELi48ELNS4_4UMMA5MajorE0ELSO_0ELNSN_7ScaleInE0ELSP_0EEEEEENS4_6LayoutINS5_IJSC_SC_SC_EEENS5_IJNSA_ILi0EEESU_SU_EEEEENS5_IJNS4_10UnderscoreESX_SX_EEEEENS4_13SM90_TMA_LOADENS4_14ComposedLayoutINS4_7SwizzleILi3ELi4ELi3EEENS4_18smem_ptr_flag_bitsILi16EEENSS_INS5_IJNSA_ILi8EEESF_EEENS5_IJSF_SC_EEEEEEEvNS4_8identityENS4_23SM90_TMA_LOAD_MULTICASTES1A_vS1B_EENS_8epilogue10collective18CollectiveEpilogueINS1E_23Sm100TmaWarpSpecializedILi2ELi1ELi24ELb1ELb0EEEJSH_NS5_IJNSS_ISF_SC_EENSS_ISG_SC_EEEEESI_SJ_SI_SJ_NS1E_6fusion15FusionCallbacksIS1I_NS1M_17LinearCombinationISI_fSI_fLNS_15FloatRoundStyleE2EEESH_S1L_JEEENS4_5SM1004TMEM4LOAD26SM100_TMEM_LOAD_16dp256b2xES10_NS11_INS12_ILi1ELi4ELi3EEES15_NSS_INS5_IJS16_NSA_ILi16EEEEEENS5_IJS1X_SC_EEEEEEENS4_17SM75_U32x4_LDSM_NENS4_14SM90_TMA_STOREES21_NS4_17SM90_U32x4_STSM_NENS4_39AutoVectorizingCopyWithAssumedAlignmentILi128EEEEEEvvEEEEvNT_6ParamsE)
        .other          _ZN7cutlass13device_kernelINS_4gemm6kernel13GemmUniversalIN4cute5tupleIJiiiiEEENS1_10collective13CollectiveMmaINS1_35MainloopSm100TmaUmmaWarpSpecializedILi15ELi2ELi4ENS5_IJNS4_1CILi2EEENSA_ILi1EEESC_EEEEENS5_IJNSA_ILi64EEENSA_ILi48EEESF_EEENS_6half_tENS5_IJlSC_lEEESI_SJ_NS4_8TiledMMAINS4_8MMA_AtomIJNS4_20SM100_MMA_F16BF16_SSISI_SI_fLi64ELi48ELNS4_4UMMA5MajorE0ELSO_0ELNSN_7ScaleInE0ELSP_0EEEEEENS4_6LayoutINS5_IJSC_SC_SC_EEENS5_IJNSA_ILi0EEESU_SU_EEEEENS5_IJNS4_10UnderscoreESX_SX_EEEEENS4_13SM90_TMA_LOADENS4_14ComposedLayoutINS4_7SwizzleILi3ELi4ELi3EEENS4_18smem_ptr_flag_bitsILi16EEENSS_INS5_IJNSA_ILi8EEESF_EEENS5_IJSF_SC_EEEEEEEvNS4_8identityENS4_23SM90_TMA_LOAD_MULTICASTES1A_vS1B_EENS_8epilogue10collective18CollectiveEpilogueINS1E_23Sm100TmaWarpSpecializedILi2ELi1ELi24ELb1ELb0EEEJSH_NS5_IJNSS_ISF_SC_EENSS_ISG_SC_EEEEESI_SJ_SI_SJ_NS1E_6fusion15FusionCallbacksIS1I_NS1M_17LinearCombinationISI_fSI_fLNS_15FloatRoundStyleE2EEESH_S1L_JEEENS4_5SM1004TMEM4LOAD26SM100_TMEM_LOAD_16dp256b2xES10_NS11_INS12_ILi1ELi4ELi3EEES15_NSS_INS5_IJS16_NSA_ILi16EEEEEENS5_IJS1X_SC_EEEEEEENS4_17SM75_U32x4_LDSM_NENS4_14SM90_TMA_STOREES21_NS4_17SM90_U32x4_STSM_NENS4_39AutoVectorizingCopyWithAssumedAlignmentILi128EEEEEEvvEEEEvNT_6ParamsE,@"STO_CUDA_ENTRY STV_DEFAULT"
_ZN7cutlass13device_kernelINS_4gemm6kernel13GemmUniversalIN4cute5tupleIJiiiiEEENS1_10collective13CollectiveMmaINS1_35MainloopSm100TmaUmmaWarpSpecializedILi15ELi2ELi4ENS5_IJNS4_1CILi2EEENSA_ILi1EEESC_EEEEENS5_IJNSA_ILi64EEENSA_ILi48EEESF_EEENS_6half_tENS5_IJlSC_lEEESI_SJ_NS4_8TiledMMAINS4_8MMA_AtomIJNS4_20SM100_MMA_F16BF16_SSISI_SI_fLi64ELi48ELNS4_4UMMA5MajorE0ELSO_0ELNSN_7ScaleInE0ELSP_0EEEEEENS4_6LayoutINS5_IJSC_SC_SC_EEENS5_IJNSA_ILi0EEESU_SU_EEEEENS5_IJNS4_10UnderscoreESX_SX_EEEEENS4_13SM90_TMA_LOADENS4_14ComposedLayoutINS4_7SwizzleILi3ELi4ELi3EEENS4_18smem_ptr_flag_bitsILi16EEENSS_INS5_IJNSA_ILi8EEESF_EEENS5_IJSF_SC_EEEEEEEvNS4_8identityENS4_23SM90_TMA_LOAD_MULTICASTES1A_vS1B_EENS_8epilogue10collective18CollectiveEpilogueINS1E_23Sm100TmaWarpSpecializedILi2ELi1ELi24ELb1ELb0EEEJSH_NS5_IJNSS_ISF_SC_EENSS_ISG_SC_EEEEESI_SJ_SI_SJ_NS1E_6fusion15FusionCallbacksIS1I_NS1M_17LinearCombinationISI_fSI_fLNS_15FloatRoundStyleE2EEESH_S1L_JEEENS4_5SM1004TMEM4LOAD26SM100_TMEM_LOAD_16dp256b2xES10_NS11_INS12_ILi1ELi4ELi3EEES15_NSS_INS5_IJS16_NSA_ILi16EEEEEENS5_IJS1X_SC_EEEEEEENS4_17SM75_U32x4_LDSM_NENS4_14SM90_TMA_STOREES21_NS4_17SM90_U32x4_STSM_NENS4_39AutoVectorizingCopyWithAssumedAlignmentILi128EEEEEEvvEEEEvNT_6ParamsE:
[----:B------:R-:W1:Y:S01]  /*0000*/  LDC R1, c[0x0][0x37c] ;  /* 0x0000df00ff017b82 */ /* 0x000e620000000800 */
[----:B------:R-:W2:Y:S01]  /*0010*/  S2R R72, SR_TID.X ;  /* 0x0000000000487919 */ /* 0x000ea20000002100 */
[----:B------:R-:W3:Y:S01]  /*0020*/  LDCU.64 UR8, c[0x0][0x890] ;  /* 0x00011200ff0877ac */ /* 0x000ee20008000a00 */
[----:B------:R-:W-:Y:S02]  /*0030*/  PRMT R65, RZ, 0x7610, R65 ;  /* 0x00007610ff417816 */ /* 0x000fe40000000041 */
[----:B------:R-:W-:Y:S01]  /*0040*/  ELECT P3, URZ, PT ;  /* 0x0000000000ff782f */ /* 0x000fe20003860000 */
[----:B---3--:R-:W-:-:S04]  /*0050*/  UISETP.NE.U32.AND UP0, UPT, UR8, URZ, UPT ;  /* 0x000000ff0800728c */ /* 0x008fc8000bf05070 */
[----:B------:R-:W-:Y:S01]  /*0060*/  UISETP.NE.AND.EX UP0, UPT, UR9, URZ, UPT, UP0 ;  /* 0x000000ff0900728c */ /* 0x000fe2000bf05300 */
[----:B--2---:R-:W-:-:S05]  /*0070*/  SHF.R.U32.HI R66, RZ, 0x5, R72 ;  /* 0x00000005ff427819 */ /* 0x004fca0000011648 */
[----:B------:R-:W2:Y:S02]  /*0080*/  SHFL.IDX PT, R0, R66, RZ, 0x1f ;  /* 0x00001fff42007589 */ /* 0x000ea400000e0000 */
[----:B--2---:R-:W-:Y:S01]  /*0090*/  R2UR UR20, R0 ;  /* 0x00000000001472ca */ /* 0x004fe200000e0000 */
[----:B-1----:R-:W-:-:S14]  /*00a0*/  BRA.U UP0, `(.L_x_0) ;  /* 0x0000000100307547 */ /* 0x002fdc000b800000 */
[----:B------:R-:W1:Y:S02]  /*00b0*/  LDCU.64 UR4, c[0x0][0x888] ;  /* 0x00011100ff0477ac */ /* 0x000e640008000a00 */
[----:B-1----:R-:W-:-:S04]  /*00c0*/  UISETP.NE.U32.AND UP0, UPT, UR4, URZ, UPT ;  /* 0x000000ff0400728c */ /* 0x002fc8000bf05070 */
[----:B------:R-:W-:-:S09]  /*00d0*/  UISETP.NE.AND.EX UP0, UPT, UR5, URZ, UPT, UP0 ;  /* 0x000000ff0500728c */ /* 0x000fd2000bf05300 */
[----:B------:R-:W-:Y:S05]  /*00e0*/  BRA.U !UP0, `(.L_x_1) ;  /* 0x0000000108147547 */ /* 0x000fea000b800000 */
[----:B------:R-:W1:Y:S01]  /*00f0*/  LDC.64 R42, c[0x0][0x888] ;  /* 0x00022200ff2a7b82 */ /* 0x000e620000000a00 */
[----:B------:R-:W1:Y:S02]  /*0100*/  LDCU.64 UR4, c[0x0][0x358] ;  /* 0x00006b00ff0477ac */ /* 0x000e640008000a00 */
[----:B-1----:R1:W5:Y:S01]  /*0110*/  LDG.E R42, desc[UR4][R42.64] ;  /* 0x000000042a2a7981 */ /* 0x002362000c1e1900 */
[----:B------:R-:W-:Y:S01]  /*0120*/  HFMA2 R65, -RZ, RZ, 0, 5.9604644775390625e-08 ;  /* 0x00000001ff417431 */ /* 0x000fe200000001ff */
[----:B------:R-:W-:Y:S05]  /*0130*/  BRA `(.L_x_0) ;  /* 0x00000000000c7947 */ /* 0x000fea0003800000 */
.L_x_1:
[----:B------:R-:W1:Y:S01]  /*0140*/  LDCU UR4, c[0x0][0x880] ;  /* 0x00011000ff0477ac */ /* 0x000e620008000800 */
[----:B------:R-:W-:Y:S01]  /*0150*/  HFMA2 R65, -RZ, RZ, 0, 5.9604644775390625e-08 ;  /* 0x00000001ff417431 */ /* 0x000fe200000001ff */
[----:B-1----:R-:W-:-:S07]  /*0160*/  MOV R42, UR4 ;  /* 0x00000004002a7c02 */ /* 0x002fce0008000f00 */
.L_x_0:
[----:B------:R-:W2:Y:S02]  /*0170*/  LDCU.64 UR4, c[0x0][0x8b0] ;  /* 0x00011600ff0477ac */ /* 0x000ea40008000a00 */
[----:B--2---:R-:W-:-:S04]  /*0180*/  UISETP.NE.U32.AND UP0, UPT, UR4, URZ, UPT ;  /* 0x000000ff0400728c */ /* 0x004fc8000bf05070 */
[----:B------:R-:W-:-:S09]  /*0190*/  UISETP.NE.AND.EX UP0, UPT, UR5, URZ, UPT, UP0 ;  /* 0x000000ff0500728c */ /* 0x000fd2000bf05300 */
[----:B------:R-:W-:Y:S05]  /*01a0*/  BRA.U UP0, `(.L_x_2) ;  /* 0x0000000100287547 */ /* 0x000fea000b800000 */
[----:B------:R-:W2:Y:S02]  /*01b0*/  LDCU.64 UR4, c[0x0][0x8a8] ;  /* 0x00011500ff0477ac */ /* 0x000ea40008000a00 */
[----:B--2---:R-:W-:-:S04]  /*01c0*/  UISETP.NE.U32.AND UP0, UPT, UR4, URZ, UPT ;  /* 0x000000ff0400728c */ /* 0x004fc8000bf05070 */
[----:B------:R-:W-:-:S09]  /*01d0*/  UISETP.NE.AND.EX UP0, UPT, UR5, URZ, UPT, UP0 ;  /* 0x000000ff0500728c */ /* 0x000fd2000bf05300 */
[----:B------:R-:W-:Y:S05]  /*01e0*/  BRA.U !UP0, `(.L_x_3) ;  /* 0x0000000108107547 */ /* 0x000fea000b800000 */
[----:B------:R-:W2:Y:S01]  /*01f0*/  LDC.64 R2, c[0x0][0x8a8] ;  /* 0x00022a00ff027b82 */ /* 0x000ea20000000a00 */
[----:B------:R-:W2:Y:S02]  /*0200*/  LDCU.64 UR4, c[0x0][0x358] ;  /* 0x00006b00ff0477ac */ /* 0x000ea40008000a00 */
[----:B--2---:R2:W5:Y:S01]  /*0210*/  LDG.E R41, desc[UR4][R2.64] ;  /* 0x0000000402297981 */ /* 0x004562000c1e1900 */
[----:B------:R-:W-:Y:S05]  /*0220*/  BRA `(.L_x_2) ;  /* 0x0000000000087947 */ /* 0x000fea0003800000 */
.L_x_3:
[----:B------:R-:W2:Y:S02]  /*0230*/  LDCU UR4, c[0x0][0x8a0] ;  /* 0x00011400ff0477ac */ /* 0x000ea40008000800 */
[----:B--2---:R-:W-:Y:S02]  /*0240*/  MOV R41, UR4 ;  /* 0x0000000400297c02 */ /* 0x004fe40008000f00 */
.L_x_2:
[----:B------:R-:W-:Y:S01]  /*0250*/  IMAD.U32 R0, RZ, RZ, UR20 ;  /* 0x00000014ff007e24 */ /* 0x000fe2000f8e00ff */
[----:B------:R-:W-:Y:S04]  /*0260*/  BSSY.RECONVERGENT B0, `(.L_x_4) ;  /* 0x000000c000007945 */ /* 0x000fe80003800200 */
[C---:B------:R-:W-:Y:S02]  /*0270*/  ISETP.NE.OR P1, PT, R0.reuse, 0x1, !P3 ;  /* 0x000000010000780c */ /* 0x040fe40005f25670 */
[----:B------:R-:W-:-:S11]  /*0280*/  ISETP.NE.OR P0, PT, R0, 0x3, !P3 ;  /* 0x000000030000780c */ /* 0x000fd60005f05670 */
[----:B------:R-:W-:Y:S05]  /*0290*/  @P1 BRA `(.L_x_5) ;  /* 0x0000000000201947 */ /* 0x000fea0003800000 */
[----:B------:R-:W3:Y:S02]  /*02a0*/  LDCU.64 UR4, c[0x0][0x348] ;  /* 0x00006900ff0477ac */ /* 0x000ee40008000a00 */
[----:B---3--:R-:W-:Y:S02]  /*02b0*/  UIADD3 UR6, UP1, UPT, UR4, 0x80, URZ ;  /* 0x0000008004067890 */ /* 0x008fe4000ff3e0ff */
[----:B------:R-:W-:Y:S02]  /*02c0*/  UIADD3 UR4, UP0, UPT, UR4, 0x180, URZ ;  /* 0x0000018004047890 */ /* 0x000fe4000ff1e0ff */
[----:B------:R-:W-:Y:S02]  /*02d0*/  UIADD3.X UR7, UPT, UPT, URZ, UR5, URZ, UP1, !UPT ;  /* 0x00000005ff077290 */ /* 0x000fe40008ffe4ff */
[----:B------:R-:W-:-:S07]  /*02e0*/  UIADD3.X UR5, UPT, UPT, URZ, UR5, URZ, UP0, !UPT ;  /* 0x00000005ff057290 */ /* 0x000fce00087fe4ff */
[----:B------:R3:W-:Y:S02]  /*02f0*/  UTMACCTL.PF [UR6] ;  /* 0x00000000060079b9 */ /* 0x0007e40008040000 */
[----:B------:R3:W-:Y:S02]  /*0300*/  UTMACCTL.PF [UR4] ;  /* 0x00000000040079b9 */ /* 0x0007e40008040000 */
[----:B---3--:R-:W-:Y:S01]  /*0310*/  NOP ;  /* 0x0000000000007918 */ /* 0x008fe20000000000 */
.L_x_5:
[----:B------:R-:W-:Y:S05]  /*0320*/  BSYNC.RECONVERGENT B0 ;  /* 0x0000000000007941 */ /* 0x000fea0003800200 */
.L_x_4:
[----:B------:R-:W-:Y:S04]  /*0330*/  BSSY.RECONVERGENT B0, `(.L_x_6) ;  /* 0x000000a000007945 */ /* 0x000fe80003800200 */
        /* <DEDUP_REMOVED lines=9> */
.L_x_7:
[----:B------:R-:W-:Y:S05]  /*03d0*/  BSYNC.RECONVERGENT B0 ;  /* 0x0000000000007941 */ /* 0x000fea0003800200 */
.L_x_6:
[----:B------:R-:W3:Y:S01]  /*03e0*/  LDCU.64 UR4, c[0x0][0x888] ;  /* 0x00011100ff0477ac */ /* 0x000ee20008000a00 */
[----:B------:R-:W-:Y:S02]  /*03f0*/  UISETP.EQ.U32.AND UP2, UPT, UR8, URZ, UPT ;  /* 0x000000ff0800728c */ /* 0x000fe4000bf42070 */
[----:B------:R-:W-:Y:S02]  /*0400*/  UPLOP3.LUT UP3, UPT, UPT, UPT, UPT, 0x80, 0x8 ;  /* 0x000000000008789c */ /* 0x000fe40003f6f070 */
[----:B---3--:R-:W-:-:S04]  /*0410*/  UISETP.NE.U32.AND UP0, UPT, UR4, URZ, UPT ;  /* 0x000000ff0400728c */ /* 0x008fc8000bf05070 */
[----:B------:R-:W-:-:S04]  /*0420*/  UISETP.NE.AND.EX UP1, UPT, UR5, URZ, UPT, UP0 ;  /* 0x000000ff0500728c */ /* 0x000fc8000bf25300 */
[----:B------:R-:W-:-:S04]  /*0430*/  UISETP.EQ.OR.EX UP4, UPT, UR9, URZ, !UP1, UP2 ;  /* 0x000000ff0900728c */ /* 0x000fc8000cf82720 */
[----:B------:R-:W-:-:S05]  /*0440*/  UP2UR UR63, UPR, URZ, 0x10 ;  /* 0x00000010ff3f7883 */ /* 0x000fca0008000000 */
[----:B------:R-:W-:Y:S07]  /*0450*/  BRA.U !UP4, `(.L_x_8) ;  /* 0x000000010c207547 */ /* 0x000fee000b800000 */
[----:B------:R-:W-:Y:S01]  /*0460*/  UISETP.NE.U32.AND UP2, UPT, UR8, URZ, UPT ;  /* 0x000000ff0800728c */ /* 0x000fe2000bf45070 */
[----:B-----5:R-:W-:Y:S01]  /*0470*/  FSETP.NEU.AND P0, PT, R42, RZ, PT ;  /* 0x000000ff2a00720b */ /* 0x020fe20003f0d000 */
[----:B------:R-:W-:Y:S02]  /*0480*/  USEL UR4, URZ, 0xffffffff, UP1 ;  /* 0xffffffffff047887 */ /* 0x000fe40008800000 */
[----:B------:R-:W-:-:S10]  /*0490*/  UISETP.NE.AND.EX UP2, UPT, UR9, URZ, UPT, UP2 ;  /* 0x000000ff0900728c */ /* 0x000fd4000bf45320 */
[----:B------:R-:W-:Y:S01]  /*04a0*/  VOTEU.ANY UP0, P0 ;  /* 0x0000000000ff7886 */ /* 0x000fe20000000100 */
[----:B------:R-:W-:-:S04]  /*04b0*/  @!UP2 USEL UR4, URZ, 0xffffffff, UP0 ;  /* 0xffffffffff04a887 */ /* 0x000fc80008000000 */
[----:B------:R-:W-:-:S04]  /*04c0*/  ULOP3.LUT UR4, UR4, 0x1, URZ, 0xc0, !UPT ;  /* 0x0000000104047892 */ /* 0x000fc8000f8ec0ff */
[----:B------:R-:W-:-:S11]  /*04d0*/  UISETP.NE.U32.AND UP3, UPT, UR4, 0x1, UPT ;  /* 0x000000010400788c */ /* 0x000fd6000bf65070 */
.L_x_8:
[----:B--2---:R-:W2:Y:S02]  /*04e0*/  SHFL.IDX PT, R2, R66, RZ, 0x1f ;  /* 0x00001fff42027589 */ /* 0x004ea400000e0000 */
[----:B--2---:R-:W-:-:S13]  /*04f0*/  ISETP.NE.AND P0, PT, R2, RZ, PT ;  /* 0x000000ff0200720c */ /* 0x004fda0003f05270 */
[----:B------:R-:W-:Y:S05]  /*0500*/  @P0 BRA `(.L_x_9) ;  /* 0x0000000000bc0947 */ /* 0x000fea0003800000 */
[----:B------:R-:W-:Y:S01]  /*0510*/  ELECT P0, URZ, PT ;  /* 0x0000000000ff782f */ /* 0x000fe20003800000 */
[----:B------:R-:W-:-:S12]  /*0520*/  BSSY.RECONVERGENT B0, `(.L_x_9) ;  /* 0x000002d000007945 */ /* 0x000fd80003800200 */
[----:B------:R-:W-:Y:S05]  /*0530*/  @!P0 BRA `(.L_x_10) ;  /* 0x0000000000ac8947 */ /* 0x000fea0003800000 */
[----:B------:R-:W2:Y:S01]  /*0540*/  S2UR UR4, SR_CgaCtaId ;  /* 0x00000000000479c3 */ /* 0x000ea20000008800 */
[----:B------:R-:W-:Y:S01]  /*0550*/  UMOV UR5, 0x400 ;  /* 0x0000040000057882 */ /* 0x000fe20000000000 */
[----:B------:R-:W-:Y:S01]  /*0560*/  UMOV UR8, 0x1 ;  /* 0x0000000100087882 */ /* 0x000fe20000000000 */
[----:B------:R-:W-:Y:S01]  /*0570*/  UMOV UR6, 0x2 ;  /* 0x0000000200067882 */ /* 0x000fe20000000000 */
[----:B------:R-:W-:-:S04]  /*0580*/  UIADD3 UR8, UPT, UPT, -UR8, 0x100000, URZ ;  /* 0x0010000008087890 */ /* 0x000fc8000fffe1ff */
[----:B------:R-:W-:Y:S02]  /*0590*/  USHF.L.U32 UR9, UR8, 0xb, URZ ;  /* 0x0000000b08097899 */ /* 0x000fe400080006ff */
[----:B------:R-:W-:Y:S02]  /*05a0*/  USHF.L.U32 UR8, UR8, 0x1, URZ ;  /* 0x0000000108087899 */ /* 0x000fe400080006ff */
[----:B------:R-:W-:-:S04]  /*05b0*/  UIADD3 UR6, UPT, UPT, -UR6, 0x100000, URZ ;  /* 0x0010000006067890 */ /* 0x000fc8000fffe1ff */
[----:B------:R-:W-:Y:S02]  /*05c0*/  USHF.L.U32 UR7, UR6, 0xb, URZ ;  /* 0x0000000b06077899 */ /* 0x000fe400080006ff */
[----:B------:R-:W-:Y:S02]  /*05d0*/  USHF.L.U32 UR6, UR6, 0x1, URZ ;  /* 0x0000000106067899 */ /* 0x000fe400080006ff */
[----:B--2---:R-:W-:Y:S01]  /*05e0*/  ULEA UR4, UR4, UR5, 0x18 ;  /* 0x0000000504047291 */ /* 0x004fe2000f8ec0ff */
[----:B------:R-:W2:Y:S11]  /*05f0*/  FENCE.VIEW.ASYNC.S ;  /* 0x00000000000073c6 */ /* 0x000eb60000000000 */
[----:B--2---:R2:W3:Y:S01]  /*0600*/  SYNCS.EXCH.64 URZ, [UR4], UR8 ;  /* 0x0000000804ff75b2 */ /* 0x0044e20008000100 */
[----:B------:R2:W4:Y:S01]  /*0610*/  SYNCS.EXCH.64 URZ, [UR4+0x78], UR6 ;  /* 0x0000780604ff75b2 */ /* 0x0005220008000100 */
[----:B------:R2:W1:Y:S01]  /*0620*/  SYNCS.EXCH.64 URZ, [UR4+0x8], UR8 ;  /* 0x0000080804ff75b2 */ /* 0x0004620008000100 */
        /* <DEDUP_REMOVED lines=26> */
[----:B------:R2:W1:Y:S02]  /*07d0*/  SYNCS.EXCH.64 URZ, [UR4+0xe8], UR6 ;  /* 0x0000e80604ff75b2 */ /* 0x0004640008000100 */
[----:B--234-:R-:W-:Y:S01]  /*07e0*/  NOP ;  /* 0x0000000000007918 */ /* 0x01cfe20000000000 */
.L_x_10:
[----:B------:R-:W-:Y:S05]  /*07f0*/  BSYNC.RECONVERGENT B0 ;  /* 0x0000000000007941 */ /* 0x000fea0003800200 */
.L_x_9:
[----:B------:R-:W2:Y:S01]  /*0800*/  SHFL.IDX PT, R2, R66, RZ, 0x1f ;  /* 0x00001fff42027589 */ /* 0x000ea200000e0000 */
[----:B------:R-:W-:Y:S01]  /*0810*/  NOP ;  /* 0x0000000000007918 */ /* 0x000fe20000000000 */
[----:B--2---:R-:W-:-:S13]  /*0820*/  ISETP.NE.AND P0, PT, R2, 0x1, PT ;  /* 0x000000010200780c */ /* 0x004fda0003f05270 */
[----:B------:R-:W-:Y:S05]  /*0830*/  @P0 BRA `(.L_x_11) ;  /* 0x0000000000480947 */ /* 0x000fea0003800000 */
        /* <DEDUP_REMOVED lines=9> */
[----:B------:R-:W-:Y:S01]  /*08d0*/  USHF.L.U32 UR6, UR6, 0x1, URZ ;  /* 0x0000000106067899 */ /* 0x000fe200080006ff */
[----:B------:R-:W-:Y:S01]  /*08e0*/  ELECT P0, URZ, PT ;  /* 0x0000000000ff782f */ /* 0x000fe20003800000 */
[----:B--2---:R-:W-:Y:S01]  /*08f0*/  ULEA UR4, UR4, UR5, 0x18 ;  /* 0x0000000504047291 */ /* 0x004fe2000f8ec0ff */
[----:B------:R-:W2:Y:S11]  /*0900*/  FENCE.VIEW.ASYNC.S ;  /* 0x00000000000073c6 */ /* 0x000eb60000000000 */
[----:B--2---:R2:W3:Y:S01]  /*0910*/  SYNCS.EXCH.64 URZ, [UR4+0xf0], UR8 ;  /* 0x0000f00804ff75b2 */ /* 0x0044e20008000100 */
[----:B------:R2:W4:Y:S01]  /*0920*/  SYNCS.EXCH.64 URZ, [UR4+0x100], UR6 ;  /* 0x0001000604ff75b2 */ /* 0x0005220008000100 */
[----:B------:R2:W1:Y:S01]  /*0930*/  SYNCS.EXCH.64 URZ, [UR4+0xf8], UR8 ;  /* 0x0000f80804ff75b2 */ /* 0x0004620008000100 */
[----:B------:R2:W1:Y:S01]  /*0940*/  SYNCS.EXCH.64 URZ, [UR4+0x108], UR6 ;  /* 0x0001080604ff75b2 */ /* 0x0004620008000100 */
[----:B------:R-:W-:Y:S01]  /*0950*/  NOP ;  /* 0x0000000000007918 */ /* 0x000fe20000000000 */
.L_x_11:
[----:B------:R-:W2:Y:S01]  /*0960*/  SHFL.IDX PT, R2, R66, RZ, 0x1f ;  /* 0x00001fff42027589 */ /* 0x000ea200000e0000 */
[----:B------:R-:W-:Y:S01]  /*0970*/  NOP ;  /* 0x0000000000007918 */ /* 0x000fe20000000000 */
[----:B--2---:R-:W-:-:S13]  /*0980*/  ISETP.NE.AND P0, PT, R2, 0x3, PT ;  /* 0x000000030200780c */ /* 0x004fda0003f05270 */
[----:B------:R-:W-:Y:S05]  /*0990*/  @P0 BRA `(.L_x_12) ;  /* 0x0000000000300947 */ /* 0x000fea0003800000 */
[----:B------:R-:W2:Y:S01]  /*09a0*/  S2UR UR4, SR_CgaCtaId ;  /* 0x00000000000479c3 */ /* 0x000ea20000008800 */
[----:B------:R-:W-:Y:S01]  /*09b0*/  UMOV UR6, 0x400 ;  /* 0x0000040000067882 */ /* 0x000fe20000000000 */
[----:B------:R-:W-:Y:S01]  /*09c0*/  UMOV UR5, 0x20 ;  /* 0x0000002000057882 */ /* 0x000fe20000000000 */
[----:B------:R-:W-:Y:S01]  /*09d0*/  ELECT P0, URZ, PT ;  /* 0x0000000000ff782f */ /* 0x000fe20003800000 */
[----:B--2---:R-:W-:Y:S02]  /*09e0*/  ULEA UR6, UR4, UR6, 0x18 ;  /* 0x0000000604067291 */ /* 0x004fe4000f8ec0ff */
[----:B------:R-:W-:-:S04]  /*09f0*/  UIADD3 UR4, UPT, UPT, -UR5, 0x100000, URZ ;  /* 0x0010000005047890 */ /* 0x000fc8000fffe1ff */
[----:B------:R-:W-:Y:S02]  /*0a00*/  USHF.L.U32 UR5, UR4, 0xb, URZ ;  /* 0x0000000b04057899 */ /* 0x000fe400080006ff */
[----:B------:R-:W-:Y:S01]  /*0a10*/  USHF.L.U32 UR4, UR4, 0x1, URZ ;  /* 0x0000000104047899 */ /* 0x000fe200080006ff */
[----:B------:R-:W2:Y:S11]  /*0a20*/  FENCE.VIEW.ASYNC.S ;  /* 0x00000000000073c6 */ /* 0x000eb60000000000 */
[----:B--2---:R2:W1:Y:S01]  /*0a30*/  SYNCS.EXCH.64 URZ, [UR6+0x110], UR4 ;  /* 0x0001100406ff75b2 */ /* 0x0044620008000100 */
[----:B------:R2:W1:Y:S01]  /*0a40*/  SYNCS.EXCH.64 URZ, [UR6+0x118], UR4 ;  /* 0x0001180406ff75b2 */ /* 0x0004620008000100 */
[----:B------:R-:W-:Y:S01]  /*0a50*/  NOP ;  /* 0x0000000000007918 */ /* 0x000fe20000000000 */
.L_x_12:
[----:B------:R-:W3:Y:S01]  /*0a60*/  SHFL.IDX PT, R2, R66, RZ, 0x1f ;  /* 0x00001fff42027589 */ /* 0x000ee200000e0000 */
[----:B------:R-:W-:Y:S01]  /*0a70*/  NOP ;  /* 0x0000000000007918 */ /* 0x000fe20000000000 */
[----:B---3--:R-:W-:-:S13]  /*0a80*/  ISETP.NE.AND P0, PT, R2, 0x4, PT ;  /* 0x000000040200780c */ /* 0x008fda0003f05270 */
[----:B------:R-:W-:Y:S05]  /*0a90*/  @P0 BRA `(.L_x_13) ;  /* 0x00000000004c0947 */ /* 0x000fea0003800000 */
[----:B--2---:R-:W2:Y:S01]  /*0aa0*/  S2UR UR6, SR_CgaCtaId ;  /* 0x00000000000679c3 */ /* 0x004ea20000008800 */
[----:B------:R-:W-:Y:S01]  /*0ab0*/  UMOV UR4, 0x1e0 ;  /* 0x000001e000047882 */ /* 0x000fe20000000000 */
[----:B------:R-:W-:Y:S01]  /*0ac0*/  UMOV UR5, 0x400 ;  /* 0x0000040000057882 */ /* 0x000fe20000000000 */
[----:B------:R-:W-:Y:S01]  /*0ad0*/  USEL UR4, UR4, 0x1a0, UP3 ;  /* 0x000001a004047887 */ /* 0x000fe20009800000 */
[----:B------:R-:W-:Y:S01]  /*0ae0*/  UMOV UR8, 0x1 ;  /* 0x0000000100087882 */ /* 0x000fe20000000000 */
[----:B------:R-:W-:Y:S01]  /*0af0*/  ELECT P0, URZ, PT ;  /* 0x0000000000ff782f */ /* 0x000fe20003800000 */
[----:B------:R-:W-:-:S04]  /*0b00*/  UIADD3 UR8, UPT, UPT, -UR8, 0x100000, URZ ;  /* 0x0010000008087890 */ /* 0x000fc8000fffe1ff */
[----:B------:R-:W-:Y:S02]  /*0b10*/  USHF.L.U32 UR9, UR8, 0xb, URZ ;  /* 0x0000000b08097899 */ /* 0x000fe400080006ff */
[----:B------:R-:W-:Y:S02]  /*0b20*/  USHF.L.U32 UR8, UR8, 0x1, URZ ;  /* 0x0000000108087899 */ /* 0x000fe400080006ff */
[----:B--2---:R-:W-:Y:S02]  /*0b30*/  ULEA UR6, UR6, UR5, 0x18 ;  /* 0x0000000506067291 */ /* 0x004fe4000f8ec0ff */
[----:B------:R-:W-:-:S04]  /*0b40*/  UIADD3 UR4, UPT, UPT, -UR4, 0x100000, URZ ;  /* 0x0010000004047890 */ /* 0x000fc8000fffe1ff */
[----:B------:R-:W-:Y:S02]  /*0b50*/  USHF.L.U32 UR5, UR4, 0xb, URZ ;  /* 0x0000000b04057899 */ /* 0x000fe400080006ff */
[----:B------:R-:W-:Y:S01]  /*0b60*/  USHF.L.U32 UR4, UR4, 0x1, URZ ;  /* 0x0000000104047899 */ /* 0x000fe200080006ff */
[----:B------:R-:W2:Y:S03]  /*0b70*/  FENCE.VIEW.ASYNC.S ;  /* 0x00000000000073c6 */ /* 0x000ea60000000000 */
[----:B--2---:R3:W2:Y:S08]  /*0b80*/  SYNCS.EXCH.64 URZ, [UR6+0x120], UR8 ;  /* 0x0001200806ff75b2 */ /* 0x0046b00008000100 */
[----:B------:R3:W1:Y:S01]  /*0b90*/  SYNCS.EXCH.64 URZ, [UR6+0x130], UR4 ;  /* 0x0001300406ff75b2 */ /* 0x0006620008000100 */
[----:B------:R3:W1:Y:S01]  /*0ba0*/  SYNCS.EXCH.64 URZ, [UR6+0x128], UR8 ;  /* 0x0001280806ff75b2 */ /* 0x0006620008000100 */
[----:B------:R3:W1:Y:S02]  /*0bb0*/  SYNCS.EXCH.64 URZ, [UR6+0x138], UR4 ;  /* 0x0001380406ff75b2 */ /* 0x0006640008000100 */
[----:B---3--:R-:W-:Y:S01]  /*0bc0*/  NOP ;  /* 0x0000000000007918 */ /* 0x008fe20000000000 */
.L_x_13:
[----:B------:R-:W3:Y:S01]  /*0bd0*/  SHFL.IDX PT, R2, R66, RZ, 0x1f ;  /* 0x00001fff42027589 */ /* 0x000ee200000e0000 */
[----:B------:R-:W-:Y:S01]  /*0be0*/  NOP ;  /* 0x0000000000007918 */ /* 0x000fe20000000000 */
[----:B---3--:R-:W-:-:S13]  /*0bf0*/  ISETP.NE.AND P0, PT, R2, 0x5, PT ;  /* 0x000000050200780c */ /* 0x008fda0003f05270 */
[----:B------:R-:W-:Y:S05]  /*0c00*/  @P0 BRA `(.L_x_14) ;  /* 0x0000000000580947 */ /* 0x000fea0003800000 */
[----:B--2---:R-:W2:Y:S01]  /*0c10*/  S2UR UR4, SR_CgaCtaId ;  /* 0x00000000000479c3 */ /* 0x004ea20000008800 */
        /* <DEDUP_REMOVED lines=12> */
[----:B--2---:R3:W2:Y:S01]  /*0ce0*/  SYNCS.EXCH.64 URZ, [UR4+0x140], UR8 ;  /* 0x0001400804ff75b2 */ /* 0x0046a20008000100 */
[----:B------:R3:W1:Y:S01]  /*0cf0*/  SYNCS.EXCH.64 URZ, [UR4+0x160], UR6 ;  /* 0x0001600604ff75b2 */ /* 0x0006620008000100 */
[----:B------:R3:W1:Y:S01]  /*0d00*/  SYNCS.EXCH.64 URZ, [UR4+0x148], UR8 ;  /* 0x0001480804ff75b2 */ /* 0x0006620008000100 */
[----:B------:R3:W1:Y:S01]  /*0d10*/  SYNCS.EXCH.64 URZ, [UR4+0x168], UR6 ;  /* 0x0001680604ff75b2 */ /* 0x0006620008000100 */
[----:B------:R3:W1:Y:S01]  /*0d20*/  SYNCS.EXCH.64 URZ, [UR4+0x150], UR8 ;  /* 0x0001500804ff75b2 */ /* 0x0006620008000100 */
[----:B------:R3:W1:Y:S01]  /*0d30*/  SYNCS.EXCH.64 URZ, [UR4+0x170], UR6 ;  /* 0x0001700604ff75b2 */ /* 0x0006620008000100 */
[----:B------:R3:W1:Y:S01]  /*0d40*/  SYNCS.EXCH.64 URZ, [UR4+0x158], UR8 ;  /* 0x0001580804ff75b2 */ /* 0x0006620008000100 */
[----:B------:R3:W1:Y:S02]  /*0d50*/  SYNCS.EXCH.64 URZ, [UR4+0x178], UR6 ;  /* 0x0001780604ff75b2 */ /* 0x0006640008000100 */
[----:B---3--:R-:W-:Y:S01]  /*0d60*/  NOP ;  /* 0x0000000000007918 */ /* 0x008fe20000000000 */
.L_x_14:
[----:B------:R-:W3:Y:S01]  /*0d70*/  SHFL.IDX PT, R2, R66, RZ, 0x1f ;  /* 0x00001fff42027589 */ /* 0x000ee200000e0000 */
[----:B------:R-:W1:Y:S01]  /*0d80*/  S2UR UR44, SR_CgaCtaId ;  /* 0x00000000002c79c3 */ /* 0x000e620000008800 */
[----:B------:R-:W-:Y:S01]  /*0d90*/  NOP ;  /* 0x0000000000007918 */ /* 0x000fe20000000000 */
[----:B---3--:R-:W-:-:S13]  /*0da0*/  ISETP.NE.AND P0, PT, R2, 0x3, PT ;  /* 0x000000030200780c */ /* 0x008fda0003f05270 */
[----:B-1----:R-:W-:Y:S05]  /*0db0*/  @P0 BRA `(.L_x_15) ;  /* 0x0000000000340947 */ /* 0x002fea0003800000 */
[----:B--2---:R-:W-:Y:S01]  /*0dc0*/  UMOV UR4, 0x400 ;  /* 0x0000040000047882 */ /* 0x004fe20000000000 */
[----:B------:R-:W-:Y:S01]  /*0dd0*/  UMOV UR6, 0x20 ;  /* 0x0000002000067882 */ /* 0x000fe20000000000 */
[----:B------:R-:W-:Y:S02]  /*0de0*/  ULEA UR4, UR44, UR4, 0x18 ;  /* 0x000000042c047291 */ /* 0x000fe4000f8ec0ff */
[----:B------:R-:W-:-:S04]  /*0df0*/  UIADD3 UR6, UPT, UPT, -UR6, 0x100000, URZ ;  /* 0x0010000006067890 */ /* 0x000fc8000fffe1ff */
[----:B------:R-:W-:Y:S02]  /*0e00*/  USHF.L.U32 UR7, UR6, 0xb, URZ ;  /* 0x0000000b06077899 */ /* 0x000fe400080006ff */
[----:B------:R-:W-:Y:S01]  /*0e10*/  USHF.L.U32 UR6, UR6, 0x1, URZ ;  /* 0x0000000106067899 */ /* 0x000fe200080006ff */
[----:B------:R-:W-:Y:S01]  /*0e20*/  ELECT P0, URZ, PT ;  /* 0x0000000000ff782f */ /* 0x000fe20003800000 */
[----:B------:R-:W1:Y:S10]  /*0e30*/  FENCE.VIEW.ASYNC.S ;  /* 0x00000000000073c6 */ /* 0x000e740000000000 */
[----:B-1----:R1:W3:Y:S01]  /*0e40*/  SYNCS.EXCH.64 URZ, [UR4+0x180], UR6 ;  /* 0x0001800604ff75b2 */ /* 0x0022e20008000100 */
[----:B------:R1:W2:Y:S01]  /*0e50*/  SYNCS.EXCH.64 URZ, [UR4+0x190], UR6 ;  /* 0x0001900604ff75b2 */ /* 0x0002a20008000100 */
[----:B------:R1:W1:Y:S01]  /*0e60*/  SYNCS.EXCH.64 URZ, [UR4+0x188], UR6 ;  /* 0x0001880604ff75b2 */ /* 0x0002620008000100 */
[----:B------:R1:W1:Y:S01]  /*0e70*/  SYNCS.EXCH.64 URZ, [UR4+0x198], UR6 ;  /* 0x0001980604ff75b2 */ /* 0x0002620008000100 */
[----:B------:R-:W-:Y:S01]  /*0e80*/  NOP ;  /* 0x0000000000007918 */ /* 0x000fe20000000000 */
.L_x_15:
[----:B------:R-:W4:Y:S01]  /*0e90*/  LDCU UR24, c[0x0][0x36c] ;  /* 0x00006d80ff1877ac */ /* 0x000f220008000800 */
[----:B------:R-:W-:Y:S01]  /*0ea0*/  ISETP.NE.OR P3, PT, R0, 0x2, !P3 ;  /* 0x000000020000780c */ /* 0x000fe20005f65670 */
[----:B------:R-:W-:Y:S01]  /*0eb0*/  NOP ;  /* 0x0000000000007918 */ /* 0x000fe20000000000 */
[----:B------:R-:W-:Y:S01]  /*0ec0*/  LOP3.LUT R0, R72, 0x1f, RZ, 0xc0, !PT ;  /* 0x0000001f48007812 */ /* 0x000fe200078ec0ff */
[----:B------:R-:W-:Y:S02]  /*0ed0*/  UISETP.NE.AND UP4, UPT, UR20, 0x2, UPT ;  /* 0x000000021400788c */ /* 0x000fe4000bf85270 */
[----:B------:R-:W-:Y:S02]  /*0ee0*/  UISETP.NE.AND UP5, UPT, UR20, URZ, UPT ;  /* 0x000000ff1400728c */ /* 0x000fe4000bfa5270 */
[----:B----4-:R-:W-:-:S09]  /*0ef0*/  UISETP.EQ.U32.AND UP0, UPT, UR24, 0x1, UPT ;  /* 0x000000011800788c */ /* 0x010fd2000bf02070 */
[----:B------:R-:W-:Y:S05]  /*0f00*/  BRA.U !UP0, `(.L_x_16) ;  /* 0x0000000108087547 */ /* 0x000fea000b800000 */
[----:B-123--:R-:W-:Y:S01]  /*0f10*/  UCGABAR_ARV ;  /* 0x00000000000079c7 */ /* 0x00efe20008000000 */
[----:B------:R-:W-:Y:S05]  /*0f20*/  BRA `(.L_x_17) ;  /* 0x0000000000047947 */ /* 0x000fea0003800000 */
.L_x_16:
[----:B-123--:R-:W-:Y:S01]  /*0f30*/  NOP ;  /* 0x0000000000007918 */ /* 0x00efe20000000000 */
.L_x_17:
[----:B------:R-:W1:Y:S01]  /*0f40*/  S2UR UR7, SR_CTAID.X ;  /* 0x00000000000779c3 */ /* 0x000e620000002500 */
[----:B------:R-:W-:-:S05]  /*0f50*/  CS2R.32 R3, SR_CgaSize ;  /* 0x0000000000037805 */ /* 0x000fca0000008a00 */
[----:B------:R-:W-:-:S05]  /*0f60*/  IMAD R3, R3, -0xa0, RZ ;  /* 0xffffff6003037824 */ /* 0x000fca00078e02ff */
[----:B------:R-:W-:-:S14]  /*0f70*/  R2UR UR5, R3 ;  /* 0x00000000030572ca */ /* 0x000fdc00000e0000 */
[----:B------:R-:W2:Y:S01]  /*0f80*/  LDCU UR5, c[0x0][UR5+0x2b0] ;  /* 0x00005600050577ac */ /* 0x000ea20008000800 */
[----:B------:R-:W-:-:S05]  /*0f90*/  CS2R.32 R3, SR_CgaSize ;  /* 0x0000000000037805 */ /* 0x000fca0000008a00 */
[----:B------:R-:W-:-:S05]  /*0fa0*/  IMAD R3, R3, -0xa0, RZ ;  /* 0xffffff6003037824 */ /* 0x000fca00078e02ff */
[----:B------:R-:W-:-:S14]  /*0fb0*/  R2UR UR4, R3 ;  /* 0x00000000030472ca */ /* 0x000fdc00000e0000 */
[----:B------:R-:W3:Y:S01]  /*0fc0*/  LDCU UR4, c[0x0][UR4+0x2b4] ;  /* 0x00005680040477ac */ /* 0x000ee20008000800 */
[----:B------:R-:W4:Y:S01]  /*0fd0*/  S2UR UR8, SR_CTAID.Y ;  /* 0x00000000000879c3 */ /* 0x000f220000002600 */
[----:B------:R-:W-:-:S05]  /*0fe0*/  CS2R.32 R3, SR_CgaSize ;  /* 0x0000000000037805 */ /* 0x000fca0000008a00 */
[----:B------:R-:W-:-:S05]  /*0ff0*/  IMAD R3, R3, -0xa0, RZ ;  /* 0xffffff6003037824 */ /* 0x000fca00078e02ff */
[----:B------:R-:W-:-:S14]  /*1000*/  R2UR UR61, R3 ;  /* 0x00000000033d72ca */ /* 0x000fdc00000e0000 */
[----:B------:R-:W3:Y:S01]  /*1010*/  LDCU UR61, c[0x0][UR61+0x2a0] ;  /* 0x000054003d3d77ac */ /* 0x000ee20008000800 */
[----:B------:R-:W-:-:S05]  /*1020*/  CS2R.32 R3, SR_CgaSize ;  /* 0x0000000000037805 */ /* 0x000fca0000008a00 */
[----:B------:R-:W-:-:S05]  /*1030*/  IMAD R3, R3, -0xa0, RZ ;  /* 0xffffff6003037824 */ /* 0x000fca00078e02ff */
[----:B------:R-:W-:-:S14]  /*1040*/  R2UR UR60, R3 ;  /* 0x00000000033c72ca */ /* 0x000fdc00000e0000 */
[----:B------:R-:W3:Y:S01]  /*1050*/  LDCU UR60, c[0x0][UR60+0x2a4] ;  /* 0x000054803c3c77ac */ /* 0x000ee20008000800 */
[----:B------:R-:W3:Y:S01]  /*1060*/  S2UR UR36, SR_CTAID.Z ;  /* 0x00000000002479c3 */ /* 0x000ee20000002700 */
[----:B------:R-:W3:Y:S01]  /*1070*/  LDCU UR21, c[0x0][0xb24] ;  /* 0x00016480ff1577ac */ /* 0x000ee20008000800 */
[----:B------:R-:W3:Y:S01]  /*1080*/  LDCU UR42, c[0x0][0xb24] ;  /* 0x00016480ff2a77ac */ /* 0x000ee20008000800 */
[----:B-1----:R-:W-:Y:S01]  /*1090*/  I2FP.F32.U32 R3, UR7 ;  /* 0x0000000700037c45 */ /* 0x002fe20008201000 */
[----:B------:R-:W1:Y:S04]  /*10a0*/  LDCU UR23, c[0x0][0xb30] ;  /* 0x00016600ff1777ac */ /* 0x000e680008000800 */
[----:B--2---:R-:W-:Y:S01]  /*10b0*/  FMUL R3, R3, UR5 ;  /* 0x0000000503037c20 */ /* 0x004fe20008400000 */
[----:B------:R-:W-:Y:S01]  /*10c0*/  UMOV UR48, UR7 ;  /* 0x0000000700307c82 */ /* 0x000fe20008000000 */
[----:B----4-:R-:W-:Y:S01]  /*10d0*/  I2FP.F32.U32 R2, UR8 ;  /* 0x0000000800027c45 */ /* 0x010fe20008201000 */
[----:B------:R-:W-:-:S03]  /*10e0*/  UMOV UR47, UR8 ;  /* 0x00000008002f7c82 */ /* 0x000fc60008000000 */
[----:B------:R-:W2:Y:S01]  /*10f0*/  F2I.U32.TRUNC.NTZ R3, R3 ;  /* 0x0000000300037305 */ /* 0x000ea2000020f000 */
[----:B---3--:R-:W-:Y:S01]  /*1100*/  FMUL R2, R2, UR4 ;  /* 0x0000000402027c20 */ /* 0x008fe20008400000 */
[----:B------:R-:W-:-:S04]  /*1110*/  ULOP3.LUT UR4, UR44, 0x1, URZ, 0xc0, !UPT ;  /* 0x000000012c047892 */ /* 0x000fc8000f8ec0ff */
[----:B------:R-:W-:Y:S02]  /*1120*/  UISETP.NE.U32.AND UP6, UPT, UR4, 0x1, UPT ;  /* 0x000000010400788c */ /* 0x000fe4000bfc5070 */
[----:B------:R-:W3:Y:S02]  /*1130*/  F2I.U32.TRUNC.NTZ R2, R2 ;  /* 0x0000000200027305 */ /* 0x000ee4000020f000 */
[----:B------:R-:W-:Y:S01]  /*1140*/  USEL UR4, URZ, 0x600, UP6 ;  /* 0x00000600ff047887 */ /* 0x000fe2000b000000 */
[----:B--2---:R-:W-:Y:S02]  /*1150*/  R2UR UR6, R3 ;  /* 0x00000000030672ca */ /* 0x004fe400000e0000 */
[----:B---3--:R-:W-:Y:S02]  /*1160*/  R2UR UR5, R2 ;  /* 0x00000000020572ca */ /* 0x008fe400000e0000 */
[----:B------:R-:W-:-:S09]  /*1170*/  PRMT R2, RZ, 0x7610, R2 ;  /* 0x00007610ff027816 */ /* 0x000fd20000000002 */
[----:B------:R-:W-:-:S04]  /*1180*/  UIADD3 UR6, UPT, UPT, -UR6, URZ, URZ ;  /* 0x000000ff06067290 */ /* 0x000fc8000fffe1ff */
[----:B------:R-:W-:Y:S02]  /*1190*/  UIMAD UR61, UR61, UR6, UR7 ;  /* 0x000000063d3d72a4 */ /* 0x000fe4000f8e0207 */
[----:B------:R-:W-:-:S04]  /*11a0*/  UIADD3 UR5, UPT, UPT, -UR5, URZ, URZ ;  /* 0x000000ff05057290 */ /* 0x000fc8000fffe1ff */
[----:B------:R-:W-:Y:S01]  /*11b0*/  UIMAD UR60, UR60, UR5, UR8 ;  /* 0x000000053c3c72a4 */ /* 0x000fe2000f8e0208 */
[----:B-1----:R-:W-:Y:S11]  /*11c0*/  BRA.U UP5, `(.L_x_18) ;  /* 0x0000000105247547 */ /* 0x002ff6000b800000 */
[----:B------:R-:W-:-:S04]  /*11d0*/  UISETP.NE.AND UP0, UPT, UR60, URZ, UPT ;  /* 0x000000ff3c00728c */ /* 0x000fc8000bf05270 */
[----:B------:R-:W-:Y:S02]  /*11e0*/  USEL UR5, URZ, 0x2, UP0 ;  /* 0x00000002ff057887 */ /* 0x000fe40008000000 */
[----:B------:R-:W-:-:S04]  /*11f0*/  UISETP.NE.AND UP0, UPT, UR60, URZ, UPT ;  /* 0x000000ff3c00728c */ /* 0x000fc8000bf05270 */
[----:B------:R-:W-:-:S04]  /*1200*/  UISETP.EQ.OR UP0, UPT, UR61, URZ, !UP0 ;  /* 0x000000ff3d00728c */ /* 0x000fc8000c702670 */
[----:B------:R-:W-:Y:S02]  /*1210*/  USEL UR6, URZ, 0x1, !UP0 ;  /* 0x00000001ff067887 */ /* 0x000fe4000c000000 */
[----:B------:R-:W-:-:S04]  /*1220*/  UISETP.NE.AND UP0, UPT, UR61, 0x1, UPT ;  /* 0x000000013d00788c */ /* 0x000fc8000bf05270 */
[----:B------:R-:W-:-:S04]  /*1230*/  USEL UR5, UR5, 0x2, UP0 ;  /* 0x0000000205057887 */ /* 0x000fc80008000000 */
[----:B------:R-:W-:-:S06]  /*1240*/  UIADD3 UR5, UPT, UPT, UR6, UR5, URZ ;  /* 0x0000000506057290 */ /* 0x000fcc000fffe0ff */
[----:B------:R-:W-:-:S07]  /*1250*/  MOV R2, UR5 ;  /* 0x0000000500027c02 */ /* 0x000fce0008000f00 */
.L_x_18:
[----:B------:R-:W-:-:S09]  /*1260*/  UISETP.GE.AND UP0, UPT, UR21, 0x1, UPT ;  /* 0x000000011500788c */ /* 0x000fd2000bf06270 */
[----:B------:R-:W-:Y:S05]  /*1270*/  BRA.U !UP0, `(.L_x_19) ;  /* 0x0000000108d07547 */ /* 0x000fea000b800000 */
[----:B------:R-:W1:Y:S01]  /*1280*/  LDCU UR22, c[0x0][0xb0c] ;  /* 0x00016180ff1677ac */ /* 0x000e620008000800 */
[----:B------:R-:W2:Y:S01]  /*1290*/  LDCU.128 UR16, c[0x0][0xb10] ;  /* 0x00016200ff1077ac */ /* 0x000ea20008000c00 */
[----:B------:R-:W3:Y:S01]  /*12a0*/  LDCU UR7, c[0x0][0x370] ;  /* 0x00006e00ff0777ac */ /* 0x000ee20008000800 */
[----:B------:R-:W-:Y:S02]  /*12b0*/  UISETP.NE.AND UP2, UPT, UR21, 0x1, UPT ;  /* 0x000000011500788c */ /* 0x000fe4000bf45270 */
[----:B-1----:R-:W-:Y:S02]  /*12c0*/  UISETP.NE.AND UP0, UPT, UR22, 0x1, UPT ;  /* 0x000000011600788c */ /* 0x002fe4000bf05270 */
[----:B--2---:R-:W-:Y:S02]  /*12d0*/  UIMAD.WIDE.U32 UR10, UR48, UR16, URZ ;  /* 0x00000010300a72a5 */ /* 0x004fe4000f8e00ff */
[----:B---3--:R-:W-:-:S05]  /*12e0*/  UIMAD.WIDE.U32 UR8, UR7, UR16, URZ ;  /* 0x00000010070872a5 */ /* 0x008fca000f8e00ff */
[----:B------:R-:W-:Y:S01]  /*12f0*/  UMOV UR6, UR11 ;  /* 0x0000000b00067c82 */ /* 0x000fe20008000000 */
[----:B------:R-:W-:Y:S02]  /*1300*/  UIMAD.WIDE.U32 UR10, UR47, UR19, URZ ;  /* 0x000000132f0a72a5 */ /* 0x000fe4000f8e00ff */
[----:B------:R-:W-:Y:S01]  /*1310*/  USHF.R.U32.HI UR6, URZ, UR17, UR6 ;  /* 0x00000011ff067299 */ /* 0x000fe20008011606 */
[----:B------:R-:W-:Y:S02]  /*1320*/  UMOV UR8, UR9 ;  /* 0x0000000900087c82 */ /* 0x000fe40008000000 */
[----:B------:R-:W-:Y:S02]  /*1330*/  @UP0 USHF.R.U32.HI UR7, URZ, UR17, UR8 ;  /* 0x00000011ff070299 */ /* 0x000fe40008011608 */
[----:B------:R-:W1:Y:S01]  /*1340*/  LDCU UR8, c[0x0][0x374] ;  /* 0x00006e80ff0877ac */ /* 0x000e620008000800 */
[----:B------:R-:W2:Y:S01]  /*1350*/  LDCU UR9, c[0x0][0xb20] ;  /* 0x00016400ff0977ac */ /* 0x000ea20008000800 */
[----:B------:R-:W-:-:S02]  /*1360*/  UMOV UR5, UR11 ;  /* 0x0000000b00057c82 */ /* 0x000fc40008000000 */
[----:B------:R-:W3:Y:S01]  /*1370*/  LDCU.64 UR10, c[0x0][0xb28] ;  /* 0x00016500ff0a77ac */ /* 0x000ee20008000a00 */
[----:B------:R-:W-:Y:S02]  /*1380*/  USEL UR6, UR48, UR6, !UP0 ;  /* 0x0000000630067287 */ /* 0x000fe4000c000000 */
[----:B------:R-:W-:Y:S02]  /*1390*/  UISETP.NE.AND UP0, UPT, UR18, 0x1, UPT ;  /* 0x000000011200788c */ /* 0x000fe4000bf05270 */
[----:B-1----:R-:W-:Y:S02]  /*13a0*/  UIMAD.WIDE.U32 UR12, UR8, UR19, URZ ;  /* 0x00000013080c72a5 */ /* 0x002fe4000f8e00ff */
[----:B--2---:R-:W-:-:S05]  /*13b0*/  USHF.R.U32.HI UR5, URZ, UR9, UR5 ;  /* 0x00000009ff057299 */ /* 0x004fca0008011605 */
[----:B------:R-:W-:Y:S01]  /*13c0*/  UMOV UR12, UR13 ;  /* 0x0000000d000c7c82 */ /* 0x000fe20008000000 */
[----:B------:R-:W-:Y:S02]  /*13d0*/  USEL UR5, UR47, UR5, !UP0 ;  /* 0x000000052f057287 */ /* 0x000fe4000c000000 */
[----:B------:R-:W-:Y:S02]  /*13e0*/  @UP0 USHF.R.U32.HI UR8, URZ, UR9, UR12 ;  /* 0x00000009ff080299 */ /* 0x000fe4000801160c */
[----:B---3--:R-:W-:Y:S02]  /*13f0*/  UIMAD.WIDE.U32 UR14, UR7, UR10, URZ ;  /* 0x0000000a070e72a5 */ /* 0x008fe4000f8e00ff */
[----:B------:R-:W-:-:S05]  /*1400*/  UIMAD.WIDE.U32 UR12, UR8, UR10, URZ ;  /* 0x0000000a080c72a5 */ /* 0x000fca000f8e00ff */
[----:B------:R-:W-:Y:S02]  /*1410*/  UMOV UR14, UR15 ;  /* 0x0000000f000e7c82 */ /* 0x000fe40008000000 */
[----:B------:R-:W-:Y:S01]  /*1420*/  UMOV UR12, UR13 ;  /* 0x0000000d000c7c82 */ /* 0x000fe20008000000 */
[----:B------:R-:W-:Y:S02]  /*1430*/  @UP2 USHF.R.U32.HI UR7, URZ, UR11, UR14 ;  /* 0x0000000bff072299 */ /* 0x000fe4000801160e */
[----:B------:R-:W-:Y:S02]  /*1440*/  @UP2 USHF.R.U32.HI UR8, URZ, UR11, UR12 ;  /* 0x0000000bff082299 */ /* 0x000fe4000801160c */
[----:B------:R-:W-:Y:S02]  /*1450*/  UIMAD.WIDE.U32 UR12, UR5, UR10, URZ ;  /* 0x0000000a050c72a5 */ /* 0x000fe4000f8e00ff */
[----:B------:R-:W-:Y:S02]  /*1460*/  UIMAD UR8, UR8, UR21, URZ ;  /* 0x00000015080872a4 */ /* 0x000fe4000f8e02ff */
[----:B------:R-:W-:-:S02]  /*1470*/  UIMAD UR9, UR7, UR21, URZ ;  /* 0x00000015070972a4 */ /* 0x000fc4000f8e02ff */
[----:B------:R-:W-:-:S04]  /*1480*/  UISETP.GE.AND UP0, UPT, UR5, UR8, UPT ;  /* 0x000000080500728c */ /* 0x000fc8000bf06270 */
[----:B------:R-:W-:Y:S02]  /*1490*/  UISETP.GE.OR UP0, UPT, UR6, UR9, UP0 ;  /* 0x000000090600728c */ /* 0x000fe40008706670 */
[----:B------:R-:W-:-:S03]  /*14a0*/  UIMAD.WIDE.U32 UR8, UR6, UR10, URZ ;  /* 0x0000000a060872a5 */ /* 0x000fc6000f8e00ff */
[----:B------:R-:W-:Y:S02]  /*14b0*/  UMOV UR10, UR13 ;  /* 0x0000000d000a7c82 */ /* 0x000fe40008000000 */
[----:B------:R-:W-:-:S04]  /*14c0*/  USHF.R.U32.HI UR10, URZ, UR11, UR10 ;  /* 0x0000000bff0a7299 */ /* 0x000fc8000801160a */
[----:B------:R-:W-:Y:S02]  /*14d0*/  USEL UR8, UR5, UR10, !UP2 ;  /* 0x0000000a05087287 */ /* 0x000fe4000d000000 */
[----:B------:R-:W-:Y:S02]  /*14e0*/  @!UP0 USHF.R.U32.HI UR9, URZ, UR11, UR9 ;  /* 0x0000000bff098299 */ /* 0x000fe40008011609 */
[----:B------:R-:W-:Y:S02]  /*14f0*/  UIADD3 UR10, UPT, UPT, -UR8, URZ, URZ ;  /* 0x000000ff080a7290 */ /* 0x000fe4000fffe1ff */
[----:B------:R-:W-:Y:S02]  /*1500*/  @!UP0 USEL UR9, UR6, UR9, !UP2 ;  /* 0x0000000906098287 */ /* 0x000fe4000d000000 */
[----:B------:R-:W-:Y:S02]  /*1510*/  UIMAD UR10, UR21, UR10, UR5 ;  /* 0x0000000a150a72a4 */ /* 0x000fe4000f8e0205 */
[----:B------:R-:W-:-:S02]  /*1520*/  UIADD3 UR11, UPT, UPT, -UR6, URZ, URZ ;  /* 0x000000ff060b7290 */ /* 0x000fc4000fffe1ff */
[----:B------:R-:W-:Y:S02]  /*1530*/  @!UP0 UIMAD UR10, UR10, UR7, UR9 ;  /* 0x000000070a0a82a4 */ /* 0x000fe4000f8e0209 */
[----:B------:R-:W-:Y:S02]  /*1540*/  @!UP0 UIADD3 UR8, UPT, UPT, UR8, -UR9, URZ ;  /* 0x8000000908088290 */ /* 0x000fe4000fffe0ff */
[----:B------:R-:W-:Y:S02]  /*1550*/  UIADD3 UR7, UPT, UPT, -UR5, URZ, URZ ;  /* 0x000000ff05077290 */ /* 0x000fe4000fffe1ff */
[----:B------:R-:W-:Y:S02]  /*1560*/  @!UP0 UIMAD UR5, UR8, UR21, UR6 ;  /* 0x00000015080582a4 */ /* 0x000fe4000f8e0206 */
[----:B------:R-:W-:Y:S02]  /*1570*/  UIMAD UR47, UR18, UR7, UR47 ;  /* 0x00000007122f72a4 */ /* 0x000fe4000f8e022f */
[----:B------:R-:W-:Y:S01]  /*1580*/  UIMAD UR48, UR22, UR11, UR48 ;  /* 0x0000000b163072a4 */ /* 0x000fe2000f8e0230 */
[----:B------:R-:W-:Y:S01]  /*1590*/  @!UP0 UMOV UR6, UR10 ;  /* 0x0000000a00068c82 */ /* 0x000fe20008000000 */
[----:B------:R-:W-:-:S02]  /*15a0*/  UIMAD UR47, UR5, UR18, UR47 ;  /* 0x00000012052f72a4 */ /* 0x000fc4000f8e022f */
[----:B------:R-:W-:-:S12]  /*15b0*/  UIMAD UR48, UR6, UR22, UR48 ;  /* 0x00000016063072a4 */ /* 0x000fd8000f8e0230 */
.L_x_19:
[----:B------:R-:W-:-:S09]  /*15c0*/  UISETP.NE.AND UP0, UPT, UR23, 0x1, UPT ;  /* 0x000000011700788c */ /* 0x000fd2000bf05270 */
[----:B------:R-:W-:Y:S05]  /*15d0*/  BRA.U UP0, `(.L_x_20) ;  /* 0x0000000100447547 */ /* 0x000fea000b800000 */
[----:B------:R-:W1:Y:S01]  /*15e0*/  LDCU.128 UR8, c[0x0][0xb10] ;  /* 0x00016200ff0877ac */ /* 0x000e620008000c00 */
[----:B------:R-:W2:Y:S01]  /*15f0*/  LDCU UR12, c[0x0][0xb0c] ;  /* 0x00016180ff0c77ac */ /* 0x000ea20008000800 */
[----:B-1----:R-:W-:Y:S02]  /*1600*/  UIMAD.WIDE.U32 UR6, UR48, UR8, URZ ;  /* 0x00000008300672a5 */ /* 0x002fe4000f8e00ff */
[----:B--2---:R-:W-:-:S05]  /*1610*/  UISETP.NE.AND UP0, UPT, UR12, 0x1, UPT ;  /* 0x000000010c00788c */ /* 0x004fca000bf05270 */
[----:B------:R-:W-:Y:S02]  /*1620*/  UMOV UR6, UR7 ;  /* 0x0000000700067c82 */ /* 0x000fe40008000000 */
[----:B------:R-:W-:Y:S02]  /*1630*/  USHF.R.U32.HI UR6, URZ, UR9, UR6 ;  /* 0x00000009ff067299 */ /* 0x000fe40008011606 */
[----:B------:R-:W1:Y:S01]  /*1640*/  LDCU UR7, c[0x0][0xb20] ;  /* 0x00016400ff0777ac */ /* 0x000e620008000800 */
[----:B------:R-:W-:Y:S02]  /*1650*/  UIMAD.WIDE.U32 UR8, UR47, UR11, URZ ;  /* 0x0000000b2f0872a5 */ /* 0x000fe4000f8e00ff */
[----:B------:R-:W-:Y:S02]  /*1660*/  USEL UR6, UR48, UR6, !UP0 ;  /* 0x0000000630067287 */ /* 0x000fe4000c000000 */
[----:B------:R-:W-:-:S03]  /*1670*/  UISETP.NE.AND UP0, UPT, UR10, 0x1, UPT ;  /* 0x000000010a00788c */ /* 0x000fc6000bf05270 */
[----:B------:R-:W-:Y:S02]  /*1680*/  UMOV UR5, UR9 ;  /* 0x0000000900057c82 */ /* 0x000fe40008000000 */
[----:B-1----:R-:W-:-:S04]  /*1690*/  USHF.R.U32.HI UR5, URZ, UR7, UR5 ;  /* 0x00000007ff057299 */ /* 0x002fc80008011605 */
[----:B------:R-:W-:-:S04]  /*16a0*/  USEL UR5, UR47, UR5, !UP0 ;  /* 0x000000052f057287 */ /* 0x000fc8000c000000 */
[----:B------:R-:W-:Y:S02]  /*16b0*/  UIADD3 UR7, UPT, UPT, UR6, -UR5, URZ ;  /* 0x8000000506077290 */ /* 0x000fe4000fffe0ff */
[----:B------:R-:W-:Y:S02]  /*16c0*/  UIADD3 UR5, UPT, UPT, -UR6, UR5, URZ ;  /* 0x0000000506057290 */ /* 0x000fe4000fffe1ff */
[----:B------:R-:W-:Y:S02]  /*16d0*/  UIMAD UR47, UR7, UR10, UR47 ;  /* 0x0000000a072f72a4 */ /* 0x000fe4000f8e022f */
[----:B------:R-:W-:-:S12]  /*16e0*/  UIMAD UR48, UR5, UR12, UR48 ;  /* 0x0000000c053072a4 */ /* 0x000fd8000f8e0230 */
.L_x_20:
[----:B------:R-:W-:Y:S02]  /*16f0*/  UISETP.EQ.U32.AND UP0, UPT, UR24, 0x1, UPT ;  /* 0x000000011800788c */ /* 0x000fe4000bf02070 */
[----:B------:R-:W-:-:S07]  /*1700*/  UISETP.NE.AND UP2, UPT, UR20, 0x2, UPT ;  /* 0x000000021400788c */ /* 0x000fce000bf45270 */
[----:B------:R-:W-:Y:S05]  /*1710*/  BRA.U !UP0, `(.L_x_21) ;  /* 0x00000001080c7547 */ /* 0x000fea000b800000 */
[----:B------:R-:W-:Y:S01]  /*1720*/  UCGABAR_WAIT ;  /* 0x0000000000007dc7 */ /* 0x000fe20008000000 */
[----:B------:R-:W-:Y:S01]  /*1730*/  CCTL.IVALL ;  /* 0x00000000ff00798f */ /* 0x000fe20002000000 */
[----:B------:R-:W-:Y:S05]  /*1740*/  BRA `(.L_x_22) ;  /* 0x0000000000047947 */ /* 0x000fea0003800000 */
.L_x_21:
[----:B------:R-:W-:Y:S06]  /*1750*/  BAR.SYNC.DEFER_BLOCKING 0x0 ;  /* 0x0000000000007b1d */ /* 0x000fec0000010000 */
.L_x_22:
[----:B------:R-:W-:Y:S05]  /*1760*/  BRA.U UP2, `(.L_x_23) ;  /* 0x0000001902487547 */ /* 0x000fea000b800000 */
[----:B------:R-:W1:Y:S01]  /*1770*/  LDCU UR7, c[0x0][0x38c] ;  /* 0x00007180ff0777ac */ /* 0x000e620008000800 */
[----:B------:R-:W-:Y:S01]  /*1780*/  PLOP3.LUT P1, PT, PT, PT, UP3, 0x80, 0x8 ;  /* 0x000000000008781c */ /* 0x000fe20003f2f038 */
[----:B------:R-:W-:Y:S01]  /*1790*/  IMAD.MOV.U32 R12, RZ, RZ, 0x1 ;  /* 0x00000001ff0c7424 */ /* 0x000fe200078e00ff */
[----:B------:R-:W-:Y:S01]  /*17a0*/  ISETP.EQ.OR P2, PT, R0, RZ, P3 ;  /* 0x000000ff0000720c */ /* 0x000fe20001f42670 */
[----:B------:R-:W-:Y:S01]  /*17b0*/  UISETP.NE.AND UP0, UPT, UR20, URZ, UPT ;  /* 0x000000ff1400728c */ /* 0x000fe2000bf05270 */
[----:B------:R-:W-:Y:S01]  /*17c0*/  PLOP3.LUT P1, PT, P1, PT, PT, 0x8, 0x80 ;  /* 0x000000000080781c */ /* 0x000fe20000f2e170 */
[----:B------:R-:W-:Y:S01]  /*17d0*/  USEL UR26, URZ, 0x1, UP4 ;  /* 0x00000001ff1a7887 */ /* 0x000fe2000a000000 */
[----:B------:R-:W-:Y:S01]  /*17e0*/  CS2R R10, SRZ ;  /* 0x00000000000a7805 */ /* 0x000fe2000001ff00 */
[----:B------:R-:W-:Y:S01]  /*17f0*/  UMOV UR15, 0x400 ;  /* 0x00000400000f7882 */ /* 0x000fe20000000000 */
[----:B------:R-:W-:Y:S01]  /*1800*/  IMAD.MOV.U32 R9, RZ, RZ, RZ ;  /* 0x000000ffff097224 */ /* 0x000fe200078e00ff */
[----:B------:R-:W-:Y:S01]  /*1810*/  USEL UR26, UR26, 0x2, UP0 ;  /* 0x000000021a1a7887 */ /* 0x000fe20008000000 */
[----:B------:R-:W-:Y:S01]  /*1820*/  IMAD.MOV.U32 R8, RZ, RZ, 0x1 ;  /* 0x00000001ff087424 */ /* 0x000fe200078e00ff */
[----:B------:R-:W-:Y:S01]  /*1830*/  ULEA UR15, UR44, UR15, 0x18 ;  /* 0x0000000f2c0f7291 */ /* 0x000fe2000f8ec0ff */
[----:B------:R-:W2:Y:S01]  /*1840*/  LDCU UR40, c[0x0][0x370] ;  /* 0x00006e00ff2877ac */ /* 0x000ea20008000800 */
[----:B-1----:R-:W-:Y:S01]  /*1850*/  UIADD3 UR6, UPT, UPT, UR7, 0x3f, URZ ;  /* 0x0000003f07067890 */ /* 0x002fe2000fffe0ff */
[----:B------:R-:W1:Y:S03]  /*1860*/  LDCU.64 UR28, c[0x0][0x348] ;  /* 0x00006900ff1c77ac */ /* 0x000e660008000a00 */
[----:B------:R-:W-:-:S02]  /*1870*/  USHF.R.S32.HI UR5, URZ, 0x1f, UR6 ;  /* 0x0000001fff057899 */ /* 0x000fc40008011406 */
[----:B------:R-:W-:Y:S02]  /*1880*/  USHF.R.U32.HI UR46, URZ, 0x6, UR4 ;  /* 0x00000006ff2e7899 */ /* 0x000fe40008011604 */
[----:B------:R-:W-:Y:S02]  /*1890*/  ULEA.HI UR5, UR5, UR6, URZ, 0x6 ;  /* 0x0000000605057291 */ /* 0x000fe4000f8f30ff */
[----:B------:R-:W-:Y:S02]  /*18a0*/  UIADD3 UR6, UPT, UPT, UR7, -0x1, URZ ;  /* 0xffffffff07067890 */ /* 0x000fe4000fffe0ff */
[----:B------:R-:W-:Y:S02]  /*18b0*/  USHF.R.S32.HI UR43, URZ, 0x6, UR5 ;  /* 0x00000006ff2b7899 */ /* 0x000fe40008011405 */
[----:B------:R-:W-:Y:S02]  /*18c0*/  UISETP.GE.U32.AND UP1, UPT, UR6, -0x7f, UPT ;  /* 0xffffff810600788c */ /* 0x000fe4000bf26070 */
[----:B------:R-:W-:-:S02]  /*18d0*/  UISETP.LT.U32.AND UP0, UPT, UR43, 0xf, UPT ;  /* 0x0000000f2b00788c */ /* 0x000fc4000bf01070 */
[----:B------:R-:W-:Y:S02]  /*18e0*/  UIADD3 UR5, UPT, UPT, UR15, 0xc00, URZ ;  /* 0x00000c000f057890 */ /* 0x000fe4000fffe0ff */
[----:B------:R-:W-:Y:S02]  /*18f0*/  USEL UR41, UR43, 0xf, UP0 ;  /* 0x0000000f2b297887 */ /* 0x000fe40008000000 */
[----:B------:R-:W-:Y:S02]  /*1900*/  @UP6 UIADD3 UR5, UPT, UPT, UR15, URZ, URZ ;  /* 0x000000ff0f056290 */ /* 0x000fe4000fffe0ff */
[----:B------:R-:W-:Y:S02]  /*1910*/  UIADD3 UR21, UPT, UPT, UR41, -0x1, URZ ;  /* 0xffffffff29157890 */ /* 0x000fe4000fffe0ff */
[----:B------:R-:W-:Y:S02]  /*1920*/  @UP1 UIADD3 UR21, UPT, UPT, UR41, URZ, URZ ;  /* 0x000000ff29151290 */ /* 0x000fe4000fffe0ff */
[----:B------:R-:W-:Y:S01]  /*1930*/  UIADD3 UR49, UPT, UPT, UR7, 0x7e, URZ ;  /* 0x0000007e07317890 */ /* 0x000fe2000fffe0ff */
[----:B------:R-:W3:Y:S01]  /*1940*/  LDCU UR39, c[0x0][0x374] ;  /* 0x00006e80ff2777ac */ /* 0x000ee20008000800 */
[----:B------:R-:W-:-:S02]  /*1950*/  UIADD3 UR5, UPT, UPT, UR5, 0x21300, URZ ;  /* 0x0002130005057890 */ /* 0x000fc4000fffe0ff */
[----:B------:R-:W-:Y:S02]  /*1960*/  UIADD3 UR45, UPT, UPT, UR43, -UR41, URZ ;  /* 0x800000292b2d7290 */ /* 0x000fe4000fffe0ff */
[----:B------:R-:W-:Y:S01]  /*1970*/  UIADD3 UR21, UPT, UPT, UR21, 0x1, URZ ;  /* 0x0000000115157890 */ /* 0x000fe2000fffe0ff */
[----:B-12---:R-:W-:-:S11]  /*1980*/  UMOV UR13, URZ ;  /* 0x000000ff000d7c82 */ /* 0x006fd60008000000 */
.L_x_43:
[----:B------:R-:W-:-:S09]  /*1990*/  UISETP.NE.AND UP0, UPT, UR44, URZ, UPT ;  /* 0x000000ff2c00728c */ /* 0x000fd2000bf05270 */
[----:B------:R-:W-:Y:S05]  /*19a0*/  BRA.U UP0, `(.L_x_24) ;  /* 0x0000000100287547 */ /* 0x000fea000b800000 */
[----:B------:R-:W-:Y:S02]  /*19b0*/  LEA R0, R9, UR15, 0x3 ;  /* 0x0000000f09007c11 */ /* 0x000fe4000f8e18ff */
[----:B------:R-:W-:-:S04]  /*19c0*/  SHF.L.U32 R2, R8, 0x1f, RZ ;  /* 0x0000001f08027819 */ /* 0x000fc800000006ff */
[----:B------:R-:W1:Y:S02]  /*19d0*/  SYNCS.PHASECHK.TRANS64.TRYWAIT P0, [R0+URZ+0x190], R2 ;  /* 0x00019002000075a7 */ /* 0x000e6400080011ff */
[----:B-1----:R-:W-:Y:S05]  /*19e0*/  @!P0 BRA `(.L_x_25) ;  /* 0x0000005800d08947 */ /* 0x002fea0003800000 */
.L_x_123:
[----:B------:R-:W-:Y:S01]  /*19f0*/  VIADD R9, R9, 0x1 ;  /* 0x0000000109097836 */ /* 0x000fe20000000000 */
[----:B------:R1:W-:Y:S04]  /*1a00*/  SYNCS.ARRIVE.TRANS64.A1T0 RZ, [R0+URZ+0x180], RZ ;  /* 0x000180ff00ff79a7 */ /* 0x0003e800081000ff */
[----:B------:R-:W-:-:S04]  /*1a10*/  ISETP.NE.AND P0, PT, R9, 0x2, PT ;  /* 0x000000020900780c */ /* 0x000fc80003f05270 */
[----:B------:R-:W-:Y:S02]  /*1a20*/  SEL R9, R9, RZ, P0 ;  /* 0x000000ff09097207 */ /* 0x000fe40000000000 */
[----:B-1----:R-:W-:-:S04]  /*1a30*/  SEL R0, RZ, 0x1, P0 ;  /* 0x00000001ff007807 */ /* 0x002fc80000000000 */
[----:B------:R-:W-:-:S07]  /*1a40*/  LOP3.LUT R8, R8, R0, RZ, 0x3c, !PT ;  /* 0x0000000008087212 */ /* 0x000fce00078e3cff */
.L_x_24:
[----:B------:R-:W-:Y:S01]  /*1a50*/  ULEA UR6, UR13, UR15, 0x3 ;  /* 0x0000000f0d067291 */ /* 0x000fe2000f8e18ff */
[----:B------:R-:W-:Y:S01]  /*1a60*/  SHF.L.U32 R0, R12, 0x1f, RZ ;  /* 0x0000001f0c007819 */ /* 0x000fe200000006ff */
[----:B------:R-:W-:Y:S02]  /*1a70*/  UISETP.GE.U32.AND UP0, UPT, UR49, 0x7f, UPT ;  /* 0x0000007f3100788c */ /* 0x000fe4000bf06070 */
[----:B------:R-:W-:Y:S02]  /*1a80*/  USHF.L.U32 UR35, UR48, 0x6, URZ ;  /* 0x0000000630237899 */ /* 0x000fe400080006ff */
[----:B------:R-:W-:Y:S01]  /*1a90*/  UIMAD UR19, UR47, 0x30, UR46 ;  /* 0x000000302f1378a4 */ /* 0x000fe2000f8e022e */
[----:B------:R-:W-:Y:S02]  /*1aa0*/  UMOV UR14, URZ ;  /* 0x000000ff000e7c82 */ /* 0x000fe40008000000 */
[----:B------:R1:W2:Y:S02]  /*1ab0*/  SYNCS.PHASECHK.TRANS64.TRYWAIT P0, [UR6+0x78], R0 ;  /* 0x00007800ff0075a7 */ /* 0x0002a40008001106 */
[----:B------:R-:W-:Y:S07]  /*1ac0*/  BRA.U !UP0, `(.L_x_26) ;  /* 0x0000000108c07547 */ /* 0x000fee000b800000 */
[----:B------:R-:W-:Y:S01]  /*1ad0*/  UMOV UR8, URZ ;  /* 0x000000ff00087c82 */ /* 0x000fe20008000000 */
[----:B------:R-:W-:-:S05]  /*1ae0*/  UMOV UR7, UR13 ;  /* 0x0000000d00077c82 */ /* 0x000fca0008000000 */
.L_x_32:
[----:B--2---:R-:W-:Y:S01]  /*1af0*/  @!P3 MOV R2, 0x3800 ;  /* 0x000038000002b802 */ /* 0x004fe20000000f00 */
[----:B----4-:R-:W-:Y:S01]  /*1b00*/  ULEA UR33, UR7, UR15, 0x3 ;  /* 0x0000000f07217291 */ /* 0x010fe2000f8e18ff */
[----:B-12---:R-:W-:Y:S11]  /*1b10*/  @P0 BRA `(.L_x_27) ;  /* 0x00000000000c0947 */ /* 0x006ff60003800000 */
[----:B------:R-:W-:Y:S04]  /*1b20*/  SHF.L.U32 R3, R12, 0x1f, RZ ;  /* 0x0000001f0c037819 */ /* 0x000fe800000006ff */
[----:B------:R-:W2:Y:S02]  /*1b30*/  SYNCS.PHASECHK.TRANS64.TRYWAIT P0, [UR33+0x78], R3 ;  /* 0x00007803ff0075a7 */ /* 0x000ea40008001121 */
[----:B--2---:R-:W-:Y:S05]  /*1b40*/  @!P0 BRA `(.L_x_28) ;  /* 0x00000058008c8947 */ /* 0x004fea0003800000 */
.L_x_27:
[----:B------:R2:W-:Y:S01]  /*1b50*/  @!P3 SYNCS.ARRIVE.TRANS64 RZ, [UR33], R2 ;  /* 0x00000002ffffb9a7 */ /* 0x0005e20008000021 */
[----:B------:R-:W-:Y:S04]  /*1b60*/  ULOP3.LUT UR6, UR26, 0x2, URZ, 0xfc, !UPT ;  /* 0x000000021a067892 */ /* 0x000fe8000f8efcff */
[----:B------:R-:W-:Y:S09]  /*1b70*/  UISETP.NE.AND UP0, UPT, UR6, 0x2, UPT ;  /* 0x000000020600788c */ /* 0x000ff2000bf05270 */
[----:B------:R-:W-:Y:S05]  /*1b80*/  BRA.U UP0, `(.L_x_29) ;  /* 0x0000000100047547 */ /* 0x000fea000b800000 */
[----:B---3--:R-:W-:Y:S05]  /*1b90*/  BPT.TRAP 0x1 ;  /* 0x000000040000795c */ /* 0x008fea0000300000 */
.L_x_29:
[----:B------:R-:W-:Y:S04]  /*1ba0*/  BSSY.RECONVERGENT B0, `(.L_x_30) ;  /* 0x0000003000007945 */ /* 0x000fe80003800200 */
[----:B------:R-:W-:Y:S05]  /*1bb0*/  @P2 BRA `(.L_x_31) ;  /* 0x0000000000042947 */ /* 0x000fea0003800000 */
[----:B---3--:R-:W-:Y:S05]  /*1bc0*/  BPT.TRAP 0x1 ;  /* 0x000000040000795c */ /* 0x008fea0000300000 */
.L_x_31:
[----:B---3--:R-:W-:Y:S05]  /*1bd0*/  BSYNC.RECONVERGENT B0 ;  /* 0x0000000000007941 */ /* 0x008fea0003800200 */
.L_x_30:
[----:B------:R-:W-:Y:S02]  /*1be0*/  UIADD3 UR6, UPT, UPT, UR7, 0x1, URZ ;  /* 0x0000000107067890 */ /* 0x000fe4000fffe0ff */
[----:B------:R-:W-:Y:S02]  /*1bf0*/  UIADD3 UR22, UP1, UPT, UR28, 0x80, URZ ;  /* 0x000000801c167890 */ /* 0x000fe4000ff3e0ff */
[----:B------:R-:W-:Y:S02]  /*1c00*/  UISETP.NE.AND UP0, UPT, UR6, 0xf, UPT ;  /* 0x0000000f0600788c */ /* 0x000fe4000bf05270 */
[----:B------:R-:W-:Y:S02]  /*1c10*/  ULEA UR32, UR7, UR15, 0xd ;  /* 0x0000000f07207291 */ /* 0x000fe4000f8e68ff */
[----:B------:R-:W-:Y:S02]  /*1c20*/  USEL UR9, URZ, 0x1, UP0 ;  /* 0x00000001ff097887 */ /* 0x000fe40008000000 */
[----:B------:R-:W-:Y:S02]  /*1c30*/  USEL UR13, UR6, URZ, UP0 ;  /* 0x000000ff060d7287 */ /* 0x000fe40008000000 */
[----:B------:R-:W-:Y:S02]  /*1c40*/  USHF.L.U32 UR34, UR8, 0x6, URZ ;  /* 0x0000000608227899 */ /* 0x000fe400080006ff */
[----:B------:R-:W-:Y:S01]  /*1c50*/  ULEA UR6, UR13, UR15, 0x3 ;  /* 0x0000000f0d067291 */ /* 0x000fe2000f8e18ff */
[----:B------:R-:W-:Y:S01]  /*1c60*/  LOP3.LUT R12, R12, UR9, RZ, 0x3c, !PT ;  /* 0x000000090c0c7c12 */ /* 0x000fe2000f8e3cff */
[----:B------:R-:W-:Y:S02]  /*1c70*/  UIADD3.X UR23, UPT, UPT, URZ, UR29, URZ, UP1, !UPT ;  /* 0x0000001dff177290 */ /* 0x000fe40008ffe4ff */
[----:B------:R-:W-:Y:S01]  /*1c80*/  UIADD3 UR32, UPT, UPT, UR32, 0x3300, URZ ;  /* 0x0000330020207890 */ /* 0x000fe2000fffe0ff */
[----:B-1----:R-:W-:Y:S01]  /*1c90*/  SHF.L.U32 R0, R12, 0x1f, RZ ;  /* 0x0000001f0c007819 */ /* 0x002fe200000006ff */
[----:B------:R-:W-:Y:S02]  /*1ca0*/  UIADD3 UR10, UP0, UPT, UR28, 0x180, URZ ;  /* 0x000001801c0a7890 */ /* 0x000fe4000ff1e0ff */
[----:B------:R-:W-:Y:S01]  /*1cb0*/  UIADD3 UR8, UPT, UPT, UR8, 0x1, URZ ;  /* 0x0000000108087890 */ /* 0x000fe2000fffe0ff */
[----:B------:R4:W1:Y:S01]  /*1cc0*/  SYNCS.PHASECHK.TRANS64.TRYWAIT P0, [UR6+0x78], R0 ;  /* 0x00007800ff0075a7 */ /* 0x0008620008001106 */
[----:B------:R-:W-:Y:S02]  /*1cd0*/  UIMAD UR6, UR7, 0xc00, UR4 ;  /* 0x00000c00070678a4 */ /* 0x000fe4000f8e0204 */
[----:B------:R-:W-:Y:S02]  /*1ce0*/  UIADD3.X UR11, UPT, UPT, URZ, UR29, URZ, UP0, !UPT ;  /* 0x0000001dff0b7290 */ /* 0x000fe400087fe4ff */
[----:B------:R-:W-:Y:S01]  /*1cf0*/  ULEA UR6, UR6, UR15, 0x1 ;  /* 0x0000000f06067291 */ /* 0x000fe2000f8e08ff */
[----:B------:R-:W-:Y:S01]  /*1d00*/  UMOV UR24, 0x0 ;  /* 0x0000000000187882 */ /* 0x000fe20000000000 */
[----:B------:R-:W-:Y:S02]  /*1d10*/  UMOV UR25, 0x10000000 ;  /* 0x1000000000197882 */ /* 0x000fe40000000000 */
[----:B------:R-:W-:Y:S01]  /*1d20*/  UIADD3 UR16, UPT, UPT, UR6, 0x21300, URZ ;  /* 0x0002130006107890 */ /* 0x000fe2000fffe0ff */
[----:B------:R4:W-:Y:S01]  /*1d30*/  UTMALDG.3D [UR32], [UR22], desc[UR24] ;  /* 0x00001820160075b4 */ /* 0x0009e20008011000 */
[----:B------:R-:W-:Y:S01]  /*1d40*/  UISETP.NE.AND UP0, UPT, UR8, UR21, UPT ;  /* 0x000000150800728c */ /* 0x000fe2000bf05270 */
[----:B------:R-:W-:Y:S01]  /*1d50*/  UMOV UR6, 0x30000 ;  /* 0x0003000000067882 */ /* 0x000fe20000000000 */
[----:B------:R-:W-:Y:S01]  /*1d60*/  UMOV UR20, UR36 ;  /* 0x0000002400147c82 */ /* 0x000fe20008000000 */
[----:B------:R-:W-:Y:S01]  /*1d70*/  UMOV UR17, UR33 ;  /* 0x0000002100117c82 */ /* 0x000fe20008000000 */
[----:B------:R-:W-:Y:S01]  /*1d80*/  UMOV UR18, UR34 ;  /* 0x0000002200127c82 */ /* 0x000fe20008000000 */
[----:B------:R-:W-:Y:S02]  /*1d90*/  UMOV UR14, UR21 ;  /* 0x00000015000e7c82 */ /* 0x000fe40008000000 */
[----:B------:R4:W-:Y:S01]  /*1da0*/  UTMALDG.3D.MULTICAST [UR16], [UR10], UR6, desc[UR24] ;  /* 0x000018100a0073b4 */ /* 0x0009e20008011806 */
[----:B------:R-:W-:Y:S01]  /*1db0*/  UMOV UR7, UR13 ;  /* 0x0000000d00077c82 */ /* 0x000fe20008000000 */
[----:B------:R-:W-:Y:S05]  /*1dc0*/  BRA.U UP0, `(.L_x_32) ;  /* 0xfffffffd00487547 */ /* 0x000fea000b83ffff */
.L_x_26:
[----:B----4-:R-:W-:Y:S01]  /*1dd0*/  ULEA UR6, UR13, UR15, 0x3 ;  /* 0x0000000f0d067291 */ /* 0x010fe2000f8e18ff */
[----:B-1----:R-:W-:Y:S01]  /*1de0*/  SHF.L.U32 R0, R12, 0x1f, RZ ;  /* 0x0000001f0c007819 */ /* 0x002fe200000006ff */
[----:B------:R-:W-:Y:S01]  /*1df0*/  @!P1 SYNCS.ARRIVE.TRANS64.A1T0 RZ, [UR15+0x118], RZ ;  /* 0x000118ffffff99a7 */ /* 0x000fe2000810000f */
[----:B------:R-:W-:-:S06]  /*1e00*/  UISETP.GT.AND UP0, UPT, UR43, UR41, UPT ;  /* 0x000000292b00728c */ /* 0x000fcc000bf04270 */
[----:B--2---:R1:W2:Y:S03]  /*1e10*/  SYNCS.PHASECHK.TRANS64.TRYWAIT P0, [UR6+0x78], R0 ;  /* 0x00007800ff0075a7 */ /* 0x0042a60008001106 */
[----:B------:R-:W-:Y:S05]  /*1e20*/  BRA.U !UP0, `(.L_x_33) ;  /* 0x0000000108bc7547 */ /* 0x000fea000b800000 */
[----:B------:R-:W-:Y:S01]  /*1e30*/  UIADD3 UR27, UPT, UPT, UR45, UR14, URZ ;  /* 0x0000000e2d1b7290 */ /* 0x000fe2000fffe0ff */
[----:B------:R-:W-:-:S11]  /*1e40*/  UMOV UR6, UR13 ;  /* 0x0000000d00067c82 */ /* 0x000fd60008000000 */
.L_x_39:
[----:B--2---:R-:W-:Y:S01]  /*1e50*/  @!P3 MOV R2, 0x3800 ;  /* 0x000038000002b802 */ /* 0x004fe20000000f00 */
[----:B----4-:R-:W-:Y:S01]  /*1e60*/  ULEA UR9, UR6, UR15, 0x3 ;  /* 0x0000000f06097291 */ /* 0x010fe2000f8e18ff */
[----:B-12---:R-:W-:Y:S11]  /*1e70*/  @P0 BRA `(.L_x_34) ;  /* 0x00000000000c0947 */ /* 0x006ff60003800000 */
[----:B------:R-:W-:Y:S04]  /*1e80*/  SHF.L.U32 R3, R12, 0x1f, RZ ;  /* 0x0000001f0c037819 */ /* 0x000fe800000006ff */
[----:B------:R-:W2:Y:S02]  /*1e90*/  SYNCS.PHASECHK.TRANS64.TRYWAIT P0, [UR9+0x78], R3 ;  /* 0x00007803ff0075a7 */ /* 0x000ea40008001109 */
[----:B--2---:R-:W-:Y:S05]  /*1ea0*/  @!P0 BRA `(.L_x_35) ;  /* 0x0000005400cc8947 */ /* 0x004fea0003800000 */
.L_x_34:
[----:B------:R2:W-:Y:S01]  /*1eb0*/  @!P3 SYNCS.ARRIVE.TRANS64 RZ, [UR9], R2 ;  /* 0x00000002ffffb9a7 */ /* 0x0005e20008000009 */
[----:B------:R-:W-:Y:S04]  /*1ec0*/  ULOP3.LUT UR7, UR26, 0x2, URZ, 0xfc, !UPT ;  /* 0x000000021a077892 */ /* 0x000fe8000f8efcff */
[----:B------:R-:W-:Y:S09]  /*1ed0*/  UISETP.NE.AND UP0, UPT, UR7, 0x2, UPT ;  /* 0x000000020700788c */ /* 0x000ff2000bf05270 */
[----:B------:R-:W-:Y:S05]  /*1ee0*/  BRA.U UP0, `(.L_x_36) ;  /* 0x0000000100047547 */ /* 0x000fea000b800000 */
[----:B---3--:R-:W-:Y:S05]  /*1ef0*/  BPT.TRAP 0x1 ;  /* 0x000000040000795c */ /* 0x008fea0000300000 */
.L_x_36:
[----:B------:R-:W-:Y:S04]  /*1f00*/  BSSY.RECONVERGENT B0, `(.L_x_37) ;  /* 0x0000003000007945 */ /* 0x000fe80003800200 */
[----:B------:R-:W-:Y:S05]  /*1f10*/  @P2 BRA `(.L_x_38) ;  /* 0x0000000000042947 */ /* 0x000fea0003800000 */
[----:B---3--:R-:W-:Y:S05]  /*1f20*/  BPT.TRAP 0x1 ;  /* 0x000000040000795c */ /* 0x008fea0000300000 */
.L_x_38:
[----:B---3--:R-:W-:Y:S05]  /*1f30*/  BSYNC.RECONVERGENT B0 ;  /* 0x0000000000007941 */ /* 0x008fea0003800200 */
.L_x_37:
[----:B------:R-:W-:Y:S02]  /*1f40*/  UIADD3 UR7, UPT, UPT, UR6, 0x1, URZ ;  /* 0x0000000106077890 */ /* 0x000fe4000fffe0ff */
[----:B------:R-:W-:Y:S02]  /*1f50*/  UIADD3 UR22, UP1, UPT, UR28, 0x80, URZ ;  /* 0x000000801c167890 */ /* 0x000fe4000ff3e0ff */
[----:B------:R-:W-:Y:S02]  /*1f60*/  UISETP.NE.AND UP0, UPT, UR7, 0xf, UPT ;  /* 0x0000000f0700788c */ /* 0x000fe4000bf05270 */
[----:B------:R-:W-:Y:S02]  /*1f70*/  USHF.L.U32 UR10, UR14, 0x6, URZ ;  /* 0x000000060e0a7899 */ /* 0x000fe400080006ff */
[----:B------:R-:W-:Y:S02]  /*1f80*/  USEL UR8, URZ, 0x1, UP0 ;  /* 0x00000001ff087887 */ /* 0x000fe40008000000 */
[----:B------:R-:W-:Y:S02]  /*1f90*/  USEL UR13, UR7, URZ, UP0 ;  /* 0x000000ff070d7287 */ /* 0x000fe40008000000 */
[----:B------:R-:W-:Y:S02]  /*1fa0*/  UIADD3.X UR23, UPT, UPT, URZ, UR29, URZ, UP1, !UPT ;  /* 0x0000001dff177290 */ /* 0x000fe40008ffe4ff */
[----:B------:R-:W-:Y:S01]  /*1fb0*/  ULEA UR7, UR13, UR15, 0x3 ;  /* 0x0000000f0d077291 */ /* 0x000fe2000f8e18ff */
[----:B------:R-:W-:Y:S01]  /*1fc0*/  LOP3.LUT R12, R12, UR8, RZ, 0x3c, !PT ;  /* 0x000000080c0c7c12 */ /* 0x000fe2000f8e3cff */
[----:B------:R-:W-:Y:S02]  /*1fd0*/  ULEA UR8, UR6, UR15, 0xd ;  /* 0x0000000f06087291 */ /* 0x000fe4000f8e68ff */
[----:B------:R-:W-:Y:S01]  /*1fe0*/  UIADD3 UR24, UP0, UPT, UR28, 0x180, URZ ;  /* 0x000001801c187890 */ /* 0x000fe2000ff1e0ff */
[----:B-1----:R-:W-:Y:S01]  /*1ff0*/  SHF.L.U32 R0, R12, 0x1f, RZ ;  /* 0x0000001f0c007819 */ /* 0x002fe200000006ff */
[----:B------:R-:W-:Y:S02]  /*2000*/  UIADD3 UR8, UPT, UPT, UR8, 0x3300, URZ ;  /* 0x0000330008087890 */ /* 0x000fe4000fffe0ff */
[----:B------:R-:W-:Y:S01]  /*2010*/  UIMAD UR16, UR6, 0x1800, UR5 ;  /* 0x00001800061078a4 */ /* 0x000fe2000f8e0205 */
[----:B------:R4:W1:Y:S01]  /*2020*/  SYNCS.PHASECHK.TRANS64.TRYWAIT P0, [UR7+0x78], R0 ;  /* 0x00007800ff0075a7 */ /* 0x0008620008001107 */
[----:B------:R-:W-:Y:S01]  /*2030*/  UMOV UR30, 0x0 ;  /* 0x00000000001e7882 */ /* 0x000fe20000000000 */
[----:B------:R-:W-:Y:S01]  /*2040*/  UMOV UR31, 0x10000000 ;  /* 0x10000000001f7882 */ /* 0x000fe20000000000 */
[----:B------:R-:W-:Y:S01]  /*2050*/  UMOV UR11, UR35 ;  /* 0x00000023000b7c82 */ /* 0x000fe20008000000 */
[----:B------:R-:W-:Y:S01]  /*2060*/  UMOV UR12, UR36 ;  /* 0x00000024000c7c82 */ /* 0x000fe20008000000 */
[----:B------:R-:W-:Y:S01]  /*2070*/  UIADD3.X UR25, UPT, UPT, URZ, UR29, URZ, UP0, !UPT ;  /* 0x0000001dff197290 */ /* 0x000fe200087fe4ff */
[----:B------:R4:W-:Y:S01]  /*2080*/  UTMALDG.3D [UR8], [UR22], desc[UR30] ;  /* 0x00001e08160075b4 */ /* 0x0009e20008011000 */
[----:B------:R-:W-:Y:S01]  /*2090*/  UIADD3 UR14, UPT, UPT, UR14, 0x1, URZ ;  /* 0x000000010e0e7890 */ /* 0x000fe2000fffe0ff */
[----:B------:R-:W-:Y:S01]  /*20a0*/  UMOV UR7, 0x30000 ;  /* 0x0003000000077882 */ /* 0x000fe20000000000 */
[----:B------:R-:W-:Y:S01]  /*20b0*/  UMOV UR20, UR36 ;  /* 0x0000002400147c82 */ /* 0x000fe20008000000 */
[----:B------:R-:W-:Y:S01]  /*20c0*/  UMOV UR17, UR9 ;  /* 0x0000000900117c82 */ /* 0x000fe20008000000 */
[----:B------:R-:W-:Y:S01]  /*20d0*/  UMOV UR18, UR10 ;  /* 0x0000000a00127c82 */ /* 0x000fe20008000000 */
[----:B------:R-:W-:Y:S02]  /*20e0*/  UISETP.NE.AND UP0, UPT, UR14, UR27, UPT ;  /* 0x0000001b0e00728c */ /* 0x000fe4000bf05270 */
[----:B------:R4:W-:Y:S01]  /*20f0*/  UTMALDG.3D.MULTICAST [UR16], [UR24], UR7, desc[UR30] ;  /* 0x00001e10180073b4 */ /* 0x0009e20008011807 */
[----:B------:R-:W-:Y:S06]  /*2100*/  UMOV UR6, UR13 ;  /* 0x0000000d00067c82 */ /* 0x000fec0008000000 */
[----:B------:R-:W-:Y:S05]  /*2110*/  BRA.U UP0, `(.L_x_39) ;  /* 0xfffffffd004c7547 */ /* 0x000fea000b83ffff */
.L_x_33:
[C---:B------:R-:W-:Y:S01]  /*2120*/  LEA R3, R11.reuse, UR15, 0x3 ;  /* 0x0000000f0b037c11 */ /* 0x040fe2000f8e18ff */
[----:B------:R-:W-:Y:S01]  /*2130*/  NOP ;  /* 0x0000000000007918 */ /* 0x000fe20000000000 */
[----:B-1--4-:R-:W-:Y:S02]  /*2140*/  SHF.L.U32 R0, R10, 0x1f, RZ ;  /* 0x0000001f0a007819 */ /* 0x012fe400000006ff */
[----:B------:R-:W-:Y:S02]  /*2150*/  LEA R4, R11, UR15, 0x4 ;  /* 0x0000000f0b047c11 */ /* 0x000fe4000f8e20ff */
[----:B--2---:R-:W1:Y:S02]  /*2160*/  SYNCS.PHASECHK.TRANS64.TRYWAIT P0, [R3+URZ+0x120], R0 ;  /* 0x00012000030075a7 */ /* 0x004e6400080011ff */
[----:B-1----:R-:W-:Y:S05]  /*2170*/  @!P0 BRA `(.L_x_40) ;  /* 0x0000005400308947 */ /* 0x002fea0003800000 */
.L_x_126:
[----:B------:R-:W2:Y:S01]  /*2180*/  LDS.128 R4, [R4+0x1b0] ;  /* 0x0001b00004047984 */ /* 0x000ea20000000c00 */
[----:B------:R-:W-:Y:S01]  /*2190*/  UISETP.GE.AND UP0, UPT, UR42, 0x1, UPT ;  /* 0x000000012a00788c */ /* 0x000fe2000bf06270 */
[----:B------:R-:W-:Y:S01]  /*21a0*/  @!PT LDS RZ, [RZ] ;  /* 0x00000000fffff984 */ /* 0x000fe20000000800 */
[----:B------:R-:W-:Y:S01]  /*21b0*/  @!PT LDS RZ, [RZ] ;  /* 0x00000000fffff984 */ /* 0x000fe20000000800 */
[----:B------:R-:W-:Y:S01]  /*21c0*/  @!PT LDS RZ, [RZ] ;  /* 0x00000000fffff984 */ /* 0x000fe20000000800 */
[----:B------:R-:W-:Y:S01]  /*21d0*/  @!PT LDS RZ, [RZ] ;  /* 0x00000000fffff984 */ /* 0x000fe20000000800 */
[----:B------:R4:W-:Y:S06]  /*21e0*/  MEMBAR.ALL.CTA ;  /* 0x0000000000007992 */ /* 0x0009ec0000008000 */
[----:B----4-:R-:W4:Y:S01]  /*21f0*/  FENCE.VIEW.ASYNC.S ;  /* 0x00000000000073c6 */ /* 0x010f220000000000 */
[----:B--2---:R-:W-:-:S13]  /*2200*/  LOP3.LUT P0, RZ, R6, 0x1, RZ, 0xc0, !PT ;  /* 0x0000000106ff7812 */ /* 0x004fda000780c0ff */
[----:B----4-:R-:W-:Y:S01]  /*2210*/  VOTEU.ANY UP1, P0 ;  /* 0x0000000000ff7886 */ /* 0x010fe20000020100 */
[----:B------:R-:W-:-:S13]  /*2220*/  PLOP3.LUT P0, PT, PT, PT, UP1, 0x80, 0x8 ;  /* 0x000000000008781c */ /* 0x000fda0003f0f018 */
[----:B-1----:R-:W-:Y:S02]  /*2230*/  @P0 LOP3.LUT R0, R5, 0xffff, RZ, 0xc0, !PT ;  /* 0x0000ffff05000812 */ /* 0x002fe400078ec0ff */
[----:B------:R-:W-:Y:S02]  /*2240*/  @P0 MOV R2, R4 ;  /* 0x0000000400020202 */ /* 0x000fe40000000f00 */
[----:B------:R-:W-:Y:S01]  /*2250*/  @P0 R2UR UR7, R0 ;  /* 0x00000000000702ca */ /* 0x000fe200000e0000 */
[----:B------:R-:W-:Y:S01]  /*2260*/  VIADD R0, R3, 0x130 ;  /* 0x0000013003007836 */ /* 0x000fe20000000000 */
[----:B------:R-:W-:Y:S02]  /*2270*/  @P0 SHF.R.U32.HI R4, RZ, 0x10, R5 ;  /* 0x00000010ff040819 */ /* 0x000fe40000011605 */
[----:B------:R-:W-:Y:S02]  /*2280*/  @P0 R2UR UR8, R2 ;  /* 0x00000000020802ca */ /* 0x000fe400000e0000 */
[----:B------:R-:W-:-:S02]  /*2290*/  PRMT R0, RZ, 0x654, R0 ;  /* 0x00000654ff007816 */ /* 0x000fc40000000000 */
[----:B------:R-:W-:Y:S02]  /*22a0*/  @P0 R2UR UR6, R4 ;  /* 0x00000000040602ca */ /* 0x000fe400000e0000 */
[----:B------:R1:W-:Y:S03]  /*22b0*/  SYNCS.ARRIVE.TRANS64.RED.A1T0 RZ, [R0+URZ], RZ ;  /* 0x000000ff00ff79a7 */ /* 0x0003e600081004ff */
[----:B------:R-:W-:-:S04]  /*22c0*/  @UP1 UMOV UR37, UR7 ;  /* 0x0000000700251c82 */ /* 0x000fc80008000000 */
[----:B------:R-:W-:-:S04]  /*22d0*/  @UP1 UMOV UR38, UR8 ;  /* 0x0000000800261c82 */ /* 0x000fc80008000000 */
[----:B------:R-:W-:Y:S01]  /*22e0*/  @UP1 UMOV UR36, UR6 ;  /* 0x0000000600241c82 */ /* 0x000fe20008000000 */
[----:B------:R-:W-:Y:S05]  /*22f0*/  BRA.U !UP0, `(.L_x_41) ;  /* 0x0000000108d47547 */ /* 0x000fea000b800000 */
[----:B------:R-:W3:Y:S01]  /*2300*/  LDCU.128 UR16, c[0x0][0xb10] ;  /* 0x00016200ff1077ac */ /* 0x000ee20008000c00 */
[----:B------:R-:W2:Y:S01]  /*2310*/  LDCU UR12, c[0x0][0xb20] ;  /* 0x00016400ff0c77ac */ /* 0x000ea20008000800 */
[----:B------:R-:W4:Y:S01]  /*2320*/  LDCU UR20, c[0x0][0xb0c] ;  /* 0x00016180ff1477ac */ /* 0x000f220008000800 */
[----:B------:R-:W1:Y:S01]  /*2330*/  LDCU.64 UR10, c[0x0][0xb28] ;  /* 0x00016500ff0a77ac */ /* 0x000e620008000a00 */
[----:B------:R-:W-:Y:S02]  /*2340*/  UISETP.NE.AND UP3, UPT, UR42, 0x1, UPT ;  /* 0x000000012a00788c */ /* 0x000fe4000bf65270 */
[----:B---3--:R-:W-:Y:S02]  /*2350*/  UIMAD.WIDE.U32 UR8, UR39, UR19, URZ ;  /* 0x00000013270872a5 */ /* 0x008fe4000f8e00ff */
[----:B------:R-:W-:Y:S02]  /*2360*/  UIMAD.WIDE.U32 UR6, UR40, UR16, URZ ;  /* 0x00000010280672a5 */ /* 0x000fe4000f8e00ff */
[----:B------:R-:W-:-:S02]  /*2370*/  UISETP.NE.AND UP0, UPT, UR18, 0x1, UPT ;  /* 0x000000011200788c */ /* 0x000fc4000bf05270 */
[----:B------:R-:W-:Y:S01]  /*2380*/  UIMAD.WIDE.U32 UR30, UR37, UR19, URZ ;  /* 0x00000013251e72a5 */ /* 0x000fe2000f8e00ff */
[----:B------:R-:W-:Y:S02]  /*2390*/  UMOV UR8, UR9 ;  /* 0x0000000900087c82 */ /* 0x000fe40008000000 */
[----:B------:R-:W-:Y:S01]  /*23a0*/  UMOV UR6, UR7 ;  /* 0x0000000700067c82 */ /* 0x000fe20008000000 */
[----:B--2---:R-:W-:Y:S02]  /*23b0*/  USHF.R.U32.HI UR8, URZ, UR12, UR8 ;  /* 0x0000000cff087299 */ /* 0x004fe40008011608 */
[----:B----4-:R-:W-:Y:S02]  /*23c0*/  UISETP.NE.AND UP2, UPT, UR20, 0x1, UPT ;  /* 0x000000011400788c */ /* 0x010fe4000bf45270 */
[----:B------:R-:W-:Y:S02]  /*23d0*/  USHF.R.U32.HI UR6, URZ, UR17, UR6 ;  /* 0x00000011ff067299 */ /* 0x000fe40008011606 */
[----:B------:R-:W-:-:S02]  /*23e0*/  USEL UR7, UR39, UR8, !UP0 ;  /* 0x0000000827077287 */ /* 0x000fc4000c000000 */
[----:B------:R-:W-:Y:S02]  /*23f0*/  USEL UR8, UR40, UR6, !UP2 ;  /* 0x0000000628087287 */ /* 0x000fe4000d000000 */
[----:B-1----:R-:W-:Y:S01]  /*2400*/  UIMAD.WIDE.U32 UR22, UR7, UR10, URZ ;  /* 0x0000000a071672a5 */ /* 0x002fe2000f8e00ff */
[----:B------:R-:W-:Y:S01]  /*2410*/  UMOV UR6, UR31 ;  /* 0x0000001f00067c82 */ /* 0x000fe20008000000 */
[----:B------:R-:W-:Y:S02]  /*2420*/  UIMAD.WIDE.U32 UR24, UR38, UR16, URZ ;  /* 0x00000010261872a5 */ /* 0x000fe4000f8e00ff */
[----:B------:R-:W-:-:S03]  /*2430*/  UIMAD.WIDE.U32 UR30, UR8, UR10, URZ ;  /* 0x0000000a081e72a5 */ /* 0x000fc6000f8e00ff */
[----:B------:R-:W-:Y:S01]  /*2440*/  UMOV UR22, UR23 ;  /* 0x0000001700167c82 */ /* 0x000fe20008000000 */
[----:B------:R-:W-:Y:S02]  /*2450*/  USHF.R.U32.HI UR6, URZ, UR12, UR6 ;  /* 0x0000000cff067299 */ /* 0x000fe40008011606 */
[----:B------:R-:W-:Y:S01]  /*2460*/  @UP3 USHF.R.U32.HI UR7, URZ, UR11, UR22 ;  /* 0x0000000bff073299 */ /* 0x000fe20008011616 */
[----:B------:R-:W-:Y:S01]  /*2470*/  UMOV UR24, UR25 ;  /* 0x0000001900187c82 */ /* 0x000fe20008000000 */
[----:B------:R-:W-:Y:S01]  /*2480*/  UMOV UR30, UR31 ;  /* 0x0000001f001e7c82 */ /* 0x000fe20008000000 */
[----:B------:R-:W-:Y:S02]  /*2490*/  USHF.R.U32.HI UR17, URZ, UR17, UR24 ;  /* 0x00000011ff117299 */ /* 0x000fe40008011618 */
[----:B------:R-:W-:Y:S02]  /*24a0*/  USEL UR6, UR37, UR6, !UP0 ;  /* 0x0000000625067287 */ /* 0x000fe4000c000000 */
[----:B------:R-:W-:-:S02]  /*24b0*/  @UP3 USHF.R.U32.HI UR8, URZ, UR11, UR30 ;  /* 0x0000000bff083299 */ /* 0x000fc4000801161e */
[----:B------:R-:W-:Y:S02]  /*24c0*/  UIMAD UR9, UR42, UR7, URZ ;  /* 0x000000072a0972a4 */ /* 0x000fe4000f8e02ff */
[----:B------:R-:W-:Y:S02]  /*24d0*/  USEL UR7, UR38, UR17, !UP2 ;  /* 0x0000001126077287 */ /* 0x000fe4000d000000 */
[----:B------:R-:W-:Y:S02]  /*24e0*/  UIMAD UR12, UR42, UR8, URZ ;  /* 0x000000082a0c72a4 */ /* 0x000fe4000f8e02ff */
[----:B------:R-:W-:Y:S02]  /*24f0*/  UISETP.GE.AND UP0, UPT, UR6, UR9, UPT ;  /* 0x000000090600728c */ /* 0x000fe4000bf06270 */
[----:B------:R-:W-:Y:S02]  /*2500*/  UIMAD.WIDE.U32 UR22, UR6, UR10, URZ ;  /* 0x0000000a061672a5 */ /* 0x000fe4000f8e00ff */
[----:B------:R-:W-:-:S02]  /*2510*/  UISETP.GE.OR UP0, UPT, UR7, UR12, UP0 ;  /* 0x0000000c0700728c */ /* 0x000fc40008706670 */
[----:B------:R-:W-:Y:S02]  /*2520*/  UIMAD.WIDE.U32 UR16, UR7, UR10, URZ ;  /* 0x0000000a071072a5 */ /* 0x000fe4000f8e00ff */
[----:B------:R-:W-:Y:S01]  /*2530*/  UIADD3 UR12, UPT, UPT, -UR6, URZ, URZ ;  /* 0x000000ff060c7290 */ /* 0x000fe2000fffe1ff */
[----:B------:R-:W-:Y:S01]  /*2540*/  UMOV UR10, UR23 ;  /* 0x00000017000a7c82 */ /* 0x000fe20008000000 */
[----:B------:R-:W-:Y:S02]  /*2550*/  UIADD3 UR14, UPT, UPT, -UR7, URZ, URZ ;  /* 0x000000ff070e7290 */ /* 0x000fe4000fffe1ff */
[----:B------:R-:W-:-:S03]  /*2560*/  USHF.R.U32.HI UR10, URZ, UR11, UR10 ;  /* 0x0000000bff0a7299 */ /* 0x000fc6000801160a */
[----:B------:R-:W-:Y:S01]  /*2570*/  @!UP0 UMOV UR9, UR17 ;  /* 0x0000001100098c82 */ /* 0x000fe20008000000 */
[----:B------:R-:W-:Y:S02]  /*2580*/  UIMAD UR12, UR18, UR12, UR37 ;  /* 0x0000000c120c72a4 */ /* 0x000fe4000f8e0225 */
[----:B------:R-:W-:Y:S02]  /*2590*/  USEL UR10, UR6, UR10, !UP3 ;  /* 0x0000000a060a7287 */ /* 0x000fe4000d800000 */
[----:B------:R-:W-:Y:S02]  /*25a0*/  @!UP0 USHF.R.U32.HI UR9, URZ, UR11, UR9 ;  /* 0x0000000bff098299 */ /* 0x000fe40008011609 */
[----:B------:R-:W-:Y:S02]  /*25b0*/  UIADD3 UR11, UPT, UPT, -UR10, URZ, URZ ;  /* 0x000000ff0a0b7290 */ /* 0x000fe4000fffe1ff */
[----:B------:R-:W-:Y:S02]  /*25c0*/  @!UP0 USEL UR9, UR7, UR9, !UP3 ;  /* 0x0000000907098287 */ /* 0x000fe4000d800000 */
[----:B------:R-:W-:-:S02]  /*25d0*/  UIMAD UR11, UR42, UR11, UR6 ;  /* 0x0000000b2a0b72a4 */ /* 0x000fc4000f8e0206 */
[----:B------:R-:W-:Y:S02]  /*25e0*/  @!UP0 UIADD3 UR10, UPT, UPT, UR10, -UR9, URZ ;  /* 0x800000090a0a8290 */ /* 0x000fe4000fffe0ff */
[----:B------:R-:W-:Y:S02]  /*25f0*/  @!UP0 UIMAD UR9, UR11, UR8, UR9 ;  /* 0x000000080b0982a4 */ /* 0x000fe4000f8e0209 */
[----:B------:R-:W-:Y:S02]  /*2600*/  @!UP0 UIMAD UR6, UR42, UR10, UR7 ;  /* 0x0000000a2a0682a4 */ /* 0x000fe4000f8e0207 */
[----:B------:R-:W-:Y:S02]  /*2610*/  UIMAD UR8, UR20, UR14, UR38 ;  /* 0x0000000e140872a4 */ /* 0x000fe4000f8e0226 */
[----:B------:R-:W-:Y:S01]  /*2620*/  UIMAD UR37, UR6, UR18, UR12 ;  /* 0x00000012062572a4 */ /* 0x000fe2000f8e020c */
[----:B------:R-:W-:Y:S02]  /*2630*/  @!UP0 UMOV UR7, UR9 ;  /* 0x0000000900078c82 */ /* 0x000fe40008000000 */
[----:B------:R-:W-:-:S12]  /*2640*/  UIMAD UR38, UR7, UR20, UR8 ;  /* 0x00000014072672a4 */ /* 0x000fd8000f8e0208 */
.L_x_41:
[----:B------:R-:W2:Y:S02]  /*2650*/  LDCU UR6, c[0x0][0xb30] ;  /* 0x00016600ff0677ac */ /* 0x000ea40008000800 */
[----:B--2---:R-:W-:-:S09]  /*2660*/  UISETP.NE.AND UP0, UPT, UR6, 0x1, UPT ;  /* 0x000000010600788c */ /* 0x004fd2000bf05270 */
[----:B------:R-:W-:Y:S05]  /*2670*/  BRA.U UP0, `(.L_x_42) ;  /* 0x0000000100447547 */ /* 0x000fea000b800000 */
[----:B------:R-:W2:Y:S01]  /*2680*/  LDCU.128 UR16, c[0x0][0xb10] ;  /* 0x00016200ff1077ac */ /* 0x000ea20008000c00 */
[----:B------:R-:W4:Y:S01]  /*2690*/  LDCU UR10, c[0x0][0xb0c] ;  /* 0x00016180ff0a77ac */ /* 0x000f220008000800 */
[----:B------:R-:W1:Y:S01]  /*26a0*/  LDCU UR11, c[0x0][0xb20] ;  /* 0x00016400ff0b77ac */ /* 0x000e620008000800 */
[----:B--2---:R-:W-:Y:S02]  /*26b0*/  UIMAD.WIDE.U32 UR8, UR38, UR16, URZ ;  /* 0x00000010260872a5 */ /* 0x004fe4000f8e00ff */
[----:B------:R-:W-:Y:S02]  /*26c0*/  UIMAD.WIDE.U32 UR6, UR37, UR19, URZ ;  /* 0x00000013250672a5 */ /* 0x000fe4000f8e00ff */
[----:B----4-:R-:W-:Y:S02]  /*26d0*/  UISETP.NE.AND UP2, UPT, UR10, 0x1, UPT ;  /* 0x000000010a00788c */ /* 0x010fe4000bf45270 */
[----:B------:R-:W-:Y:S01]  /*26e0*/  UISETP.NE.AND UP0, UPT, UR18, 0x1, UPT ;  /* 0x000000011200788c */ /* 0x000fe2000bf05270 */
[----:B------:R-:W-:-:S02]  /*26f0*/  UMOV UR8, UR9 ;  /* 0x0000000900087c82 */ /* 0x000fc40008000000 */
[----:B------:R-:W-:Y:S01]  /*2700*/  UMOV UR6, UR7 ;  /* 0x0000000700067c82 */ /* 0x000fe20008000000 */
[----:B------:R-:W-:Y:S02]  /*2710*/  USHF.R.U32.HI UR17, URZ, UR17, UR8 ;  /* 0x00000011ff117299 */ /* 0x000fe40008011608 */
[----:B-1----:R-:W-:Y:S02]  /*2720*/  USHF.R.U32.HI UR6, URZ, UR11, UR6 ;  /* 0x0000000bff067299 */ /* 0x002fe40008011606 */
[----:B------:R-:W-:Y:S02]  /*2730*/  USEL UR7, UR38, UR17, !UP2 ;  /* 0x0000001126077287 */ /* 0x000fe4000d000000 */
[----:B------:R-:W-:-:S04]  /*2740*/  USEL UR6, UR37, UR6, !UP0 ;  /* 0x0000000625067287 */ /* 0x000fc8000c000000 */
[----:B------:R-:W-:Y:S02]  /*2750*/  UIADD3 UR8, UPT, UPT, UR7, -UR6, URZ ;  /* 0x8000000607087290 */ /* 0x000fe4000fffe0ff */
[----:B------:R-:W-:Y:S02]  /*2760*/  UIADD3 UR6, UPT, UPT, -UR7, UR6, URZ ;  /* 0x0000000607067290 */ /* 0x000fe4000fffe1ff */
[----:B------:R-:W-:Y:S02]  /*2770*/  UIMAD UR37, UR8, UR18, UR37 ;  /* 0x00000012082572a4 */ /* 0x000fe4000f8e0225 */
[----:B------:R-:W-:-:S12]  /*2780*/  UIMAD UR38, UR6, UR10, UR38 ;  /* 0x0000000a062672a4 */ /* 0x000fd8000f8e0226 */
.L_x_42:
[----:B------:R-:W-:Y:S01]  /*2790*/  VIADD R11, R11, 0x1 ;  /* 0x000000010b0b7836 */ /* 0x000fe20000000000 */
[----:B------:R-:W-:Y:S01]  /*27a0*/  PLOP3.LUT P1, PT, PT, PT, PT, 0x80, 0x8 ;  /* 0x000000000008781c */ /* 0x000fe20003f2f070 */
[----:B------:R-:W-:Y:S02]  /*27b0*/  UIADD3 UR48, UPT, UPT, UR38, UR61, URZ ;  /* 0x0000003d26307290 */ /* 0x000fe4000fffe0ff */
[----:B------:R-:W-:Y:S01]  /*27c0*/  UIADD3 UR47, UPT, UPT, UR37, UR60, URZ ;  /* 0x0000003c252f7290 */ /* 0x000fe2000fffe0ff */
[----:B------:R-:W-:-:S04]  /*27d0*/  ISETP.NE.AND P0, PT, R11, 0x2, PT ;  /* 0x000000020b00780c */ /* 0x000fc80003f05270 */
[----:B-1----:R-:W-:Y:S02]  /*27e0*/  SEL R0, RZ, 0x1, P0 ;  /* 0x00000001ff007807 */ /* 0x002fe40000000000 */
[----:B------:R-:W-:Y:S02]  /*27f0*/  SEL R11, R11, RZ, P0 ;  /* 0x000000ff0b0b7207 */ /* 0x000fe40000000000 */
[----:B------:R-:W-:Y:S01]  /*2800*/  LOP3.LUT R10, R10, R0, RZ, 0x3c, !PT ;  /* 0x000000000a0a7212 */ /* 0x000fe200078e3cff */
[----:B------:R-:W-:Y:S06]  /*2810*/  BRA.U UP1, `(.L_x_43) ;  /* 0xfffffff1015c7547 */ /* 0x000fec000b83ffff */
[----:B------:R-:W-:Y:S01]  /*2820*/  UIADD3 UR15, UPT, UPT, UR15, 0x78, URZ ;  /* 0x000000780f0f7890 */ /* 0x000fe2000fffe0ff */
[----:B------:R-:W-:-:S03]  /*2830*/  SHF.L.U32 R2, R12, 0x1f, RZ ;  /* 0x0000001f0c027819 */ /* 0x000fc600000006ff */
[----:B------:R-:W-:-:S09]  /*2840*/  ULEA UR4, UR13, UR15, 0x3 ;  /* 0x0000000f0d047291 */ /* 0x000fd2000f8e18ff */
[----:B------:R-:W1:Y:S02]  /*2850*/  SYNCS.PHASECHK.TRANS64.TRYWAIT P0, [UR4], R2 ;  /* 0x00000002ff0075a7 */ /* 0x000e640008001104 */
[----:B-1----:R-:W-:Y:S05]  /*2860*/  @!P0 BRA `(.L_x_44) ;  /* 0x0000004c00888947 */ /* 0x002fea0003800000 */
.L_x_128:
[----:B------:R-:W-:-:S04]  /*2870*/  UIADD3 UR4, UPT, UPT, UR13, 0x1, URZ ;  /* 0x000000010d047890 */ /* 0x000fc8000fffe0ff */
[----:B------:R-:W-:-:S04]  /*2880*/  UISETP.NE.AND UP0, UPT, UR4, 0xf, UPT ;  /* 0x0000000f0400788c */ /* 0x000fc8000bf05270 */
[----:B------:R-:W-:Y:S02]  /*2890*/  USEL UR6, URZ, 0x1, UP0 ;  /* 0x00000001ff067887 */ /* 0x000fe40008000000 */
[----:B------:R-:W-:-:S04]  /*28a0*/  USEL UR4, UR4, URZ, UP0 ;  /* 0x000000ff04047287 */ /* 0x000fc80008000000 */
[----:B------:R-:W-:Y:S01]  /*28b0*/  ULEA UR5, UR4, UR15, 0x3 ;  /* 0x0000000f04057291 */ /* 0x000fe2000f8e18ff */
[----:B-1----:R-:W-:-:S04]  /*28c0*/  LOP3.LUT R2, R12, UR6, RZ, 0x3c, !PT ;  /* 0x000000060c027c12 */ /* 0x002fc8000f8e3cff */
[----:B------:R-:W-:-:S04]  /*28d0*/  SHF.L.U32 R3, R2, 0x1f, RZ ;  /* 0x0000001f02037819 */ /* 0x000fc800000006ff */
[----:B------:R-:W1:Y:S02]  /*28e0*/  SYNCS.PHASECHK.TRANS64.TRYWAIT P0, [UR5], R3 ;  /* 0x00000003ff0075a7 */ /* 0x000e640008001105 */
[----:B-1----:R-:W-:Y:S05]  /*28f0*/  @!P0 BRA `(.L_x_45) ;  /* 0x0000004c007c8947 */ /* 0x002fea0003800000 */
.L_x_130:
[----:B------:R-:W-:-:S04]  /*2900*/  UIADD3 UR4, UPT, UPT, UR4, 0x1, URZ ;  /* 0x0000000104047890 */ /* 0x000fc8000fffe0ff */
[----:B------:R-:W-:-:S04]  /*2910*/  UISETP.NE.AND UP0, UPT, UR4, 0xf, UPT ;  /* 0x0000000f0400788c */ /* 0x000fc8000bf05270 */
[----:B------:R-:W-:Y:S02]  /*2920*/  USEL UR6, URZ, 0x1, UP0 ;  /* 0x00000001ff067887 */ /* 0x000fe40008000000 */
[----:B------:R-:W-:-:S04]  /*2930*/  USEL UR4, UR4, URZ, UP0 ;  /* 0x000000ff04047287 */ /* 0x000fc80008000000 */
[----:B------:R-:W-:Y:S01]  /*2940*/  ULEA UR5, UR4, UR15, 0x3 ;  /* 0x0000000f04057291 */ /* 0x000fe2000f8e18ff */
[----:B------:R-:W-:-:S04]  /*2950*/  LOP3.LUT R2, R2, UR6, RZ, 0x3c, !PT ;  /* 0x0000000602027c12 */ /* 0x000fc8000f8e3cff */
[----:B-1----:R-:W-:-:S04]  /*2960*/  SHF.L.U32 R3, R2, 0x1f, RZ ;  /* 0x0000001f02037819 */ /* 0x002fc800000006ff */
[----:B------:R-:W1:Y:S02]  /*2970*/  SYNCS.PHASECHK.TRANS64.TRYWAIT P0, [UR5], R3 ;  /* 0x00000003ff0075a7 */ /* 0x000e640008001105 */
[----:B-1----:R-:W-:Y:S05]  /*2980*/  @!P0 BRA `(.L_x_46) ;  /* 0x0000004c00708947 */ /* 0x002fea0003800000 */
.L_x_132:
        /* <DEDUP_REMOVED lines=9> */
.L_x_134:
        /* <DEDUP_REMOVED lines=9> */
.L_x_136:
        /* <DEDUP_REMOVED lines=9> */
.L_x_138:
        /* <DEDUP_REMOVED lines=9> */
.L_x_140:
        /* <DEDUP_REMOVED lines=9> */
.L_x_142:
        /* <DEDUP_REMOVED lines=9> */
.L_x_144:
        /* <DEDUP_REMOVED lines=9> */
.L_x_146:
        /* <DEDUP_REMOVED lines=9> */
.L_x_148:
        /* <DEDUP_REMOVED lines=9> */
.L_x_150:
        /* <DEDUP_REMOVED lines=9> */
.L_x_152:
        /* <DEDUP_REMOVED lines=9> */
.L_x_154:
[----:B------:R-:W-:-:S04]  /*2fc0*/  UIADD3 UR4, UPT, UPT, UR4, 0x1, URZ ;  /* 0x0000000104047890 */ /* 0x000fc8000fffe0ff */
[----:B------:R-:W-:-:S04]  /*2fd0*/  UISETP.NE.AND UP0, UPT, UR4, 0xf, UPT ;  /* 0x0000000f0400788c */ /* 0x000fc8000bf05270 */
[----:B------:R-:W-:Y:S02]  /*2fe0*/  USEL UR5, URZ, 0x1, UP0 ;  /* 0x00000001ff057887 */ /* 0x000fe40008000000 */
[----:B------:R-:W-:-:S04]  /*2ff0*/  USEL UR4, UR4, URZ, UP0 ;  /* 0x000000ff04047287 */ /* 0x000fc80008000000 */
[----:B------:R-:W-:Y:S01]  /*3000*/  ULEA UR4, UR4, UR15, 0x3 ;  /* 0x0000000f04047291 */ /* 0x000fe2000f8e18ff */
[----:B------:R-:W-:-:S04]  /*3010*/  LOP3.LUT R2, R2, UR5, RZ, 0x3c, !PT ;  /* 0x0000000502027c12 */ /* 0x000fc8000f8e3cff */
[----:B------:R-:W-:Y:S01]  /*3020*/  SHF.L.U32 R2, R2, 0x1f, RZ ;  /* 0x0000001f02027819 */ /* 0x000fe200000006ff */
[----:B-1----:R-:W-:-:S07]  /*3030*/  IMAD.U32 R0, RZ, RZ, UR4 ;  /* 0x00000004ff007e24 */ /* 0x002fce000f8e00ff */
.L_x_58:
[----:B-1----:R1:W2:Y:S02]  /*3040*/  SYNCS.PHASECHK.TRANS64.TRYWAIT P0, [R0+URZ], R2 ;  /* 0x00000002000075a7 */ /* 0x0022a400080011ff */
[----:B--2---:R-:W-:Y:S05]  /*3050*/  @!P0 NANOSLEEP.SYNCS 0x989680 ;  /* 0x009896800000895d */ /* 0x004fea0003900000 */
[----:B------:R-:W2:Y:S02]  /*3060*/  @!P0 SYNCS.PHASECHK.TRANS64 P0, [R0+URZ], R2 ;  /* 0x00000002000085a7 */ /* 0x000ea400080010ff */
[----:B--23--:R-:W-:Y:S05]  /*3070*/  @P0 EXIT ;  /* 0x000000000000094d */ /* 0x00cfea0003800000 */
[----:B------:R-:W-:Y:S05]  /*3080*/  BRA `(.L_x_58) ;  /* 0xfffffffc00ec7947 */ /* 0x000fea000383ffff */
.L_x_23:
[----:B------:R-:W-:-:S04]  /*3090*/  UISETP.NE.AND UP0, UPT, UR44, URZ, UPT ;  /* 0x000000ff2c00728c */ /* 0x000fc8000bf05270 */
[----:B------:R-:W-:-:S09]  /*30a0*/  UISETP.NE.OR UP0, UPT, UR20, 0x1, UP0 ;  /* 0x000000011400788c */ /* 0x000fd20008705670 */
[----:B------:R-:W-:Y:S05]  /*30b0*/  BRA.U UP0, `(.L_x_59) ;  /* 0x0000000500487547 */ /* 0x000fea000b800000 */
[----:B------:R-:W-:Y:S01]  /*30c0*/  ISETP.GE.U32.AND P2, PT, R0, 0x2, PT ;  /* 0x000000020000780c */ /* 0x000fe20003f46070 */
[----:B------:R-:W-:Y:S01]  /*30d0*/  IMAD.MOV.U32 R12, RZ, RZ, 0x1 ;  /* 0x00000001ff0c7424 */ /* 0x000fe200078e00ff */
[----:B------:R-:W-:Y:S02]  /*30e0*/  CS2R R10, SRZ ;  /* 0x00000000000a7805 */ /* 0x000fe4000001ff00 */
[----:B------:R-:W-:Y:S01]  /*30f0*/  CS2R R8, SRZ ;  /* 0x0000000000087805 */ /* 0x000fe2000001ff00 */
[----:B------:R-:W-:Y:S01]  /*3100*/  UMOV UR4, 0x400 ;  /* 0x0000040000047882 */ /* 0x000fe20000000000 */
[----:B------:R-:W-:Y:S01]  /*3110*/  UMOV UR5, URZ ;  /* 0x000000ff00057c82 */ /* 0x000fe20008000000 */
[----:B------:R-:W-:-:S12]  /*3120*/  ULEA UR44, UR44, UR4, 0x18 ;  /* 0x000000042c2c7291 */ /* 0x000fd8000f8ec0ff */
.L_x_63:
[----:B------:R-:W-:Y:S02]  /*3130*/  LEA R2, R8, UR44, 0x3 ;  /* 0x0000002c08027c11 */ /* 0x000fe4000f8e18ff */
[----:B------:R-:W-:-:S03]  /*3140*/  SHF.L.U32 R4, R9, 0x1f, RZ ;  /* 0x0000001f09047819 */ /* 0x000fc600000006ff */
[----:B------:R-:W-:Y:S01]  /*3150*/  VIADD R5, R2, 0x190 ;  /* 0x0000019002057836 */ /* 0x000fe20000000000 */
[----:B------:R-:W1:Y:S02]  /*3160*/  SYNCS.PHASECHK.TRANS64.TRYWAIT P0, [R2+URZ+0x180], R4 ;  /* 0x00018004020075a7 */ /* 0x000e6400080011ff */
[----:B-1----:R-:W-:Y:S05]  /*3170*/  @!P0 BRA `(.L_x_60) ;  /* 0x0000004800948947 */ /* 0x002fea0003800000 */
.L_x_155:
[----:B------:R-:W-:Y:S01]  /*3180*/  ULEA UR4, UR5, UR44, 0x3 ;  /* 0x0000002c05047291 */ /* 0x000fe2000f8e18ff */
[----:B-1----:R-:W-:Y:S01]  /*3190*/  PRMT R2, RZ, 0x654, R5 ;  /* 0x00000654ff027816 */ /* 0x002fe20000000005 */
[----:B------:R-:W-:Y:S01]  /*31a0*/  @!P2 IMAD.MOV.U32 R4, RZ, RZ, 0x10 ;  /* 0x00000010ff04a424 */ /* 0x000fe200078e00ff */
[----:B------:R-:W-:Y:S01]  /*31b0*/  SHF.L.U32 R5, R12, 0x1f, RZ ;  /* 0x0000001f0c057819 */ /* 0x000fe200000006ff */
[----:B------:R-:W-:Y:S01]  /*31c0*/  UIADD3 UR6, UPT, UPT, UR4, 0x120, URZ ;  /* 0x0000012004067890 */ /* 0x000fe2000fffe0ff */
[----:B------:R1:W-:Y:S05]  /*31d0*/  SYNCS.ARRIVE.TRANS64.RED.A1T0 RZ, [R2+URZ], RZ ;  /* 0x000000ff02ff79a7 */ /* 0x0003ea00081004ff */
[----:B------:R-:W-:Y:S01]  /*31e0*/  IMAD.U32 R6, RZ, RZ, UR6 ;  /* 0x00000006ff067e24 */ /* 0x000fe2000f8e00ff */
[----:B------:R-:W2:Y:S04]  /*31f0*/  SYNCS.PHASECHK.TRANS64.TRYWAIT P0, [UR4+0x130], R5 ;  /* 0x00013005ff0075a7 */ /* 0x000ea80008001104 */
[----:B------:R-:W-:Y:S01]  /*3200*/  PRMT R6, R0, 0x654, R6 ;  /* 0x0000065400067816 */ /* 0x000fe20000000006 */
[----:B-12---:R-:W-:Y:S06]  /*3210*/  @!P0 BRA `(.L_x_61) ;  /* 0x0000004800808947 */ /* 0x006fec0003800000 */
.L_x_157:
[----:B------:R-:W-:Y:S01]  /*3220*/  ULEA UR6, UR5, UR44, 0x4 ;  /* 0x0000002c05067291 */ /* 0x000fe2000f8e20ff */
[----:B------:R-:W-:Y:S01]  /*3230*/  SEL R3, R6, R3, !P2 ;  /* 0x0000000306037207 */ /* 0x000fe20005000000 */
[----:B------:R-:W-:Y:S01]  /*3240*/  UIADD3 UR7, UPT, UPT, UR4, 0x120, URZ ;  /* 0x0000012004077890 */ /* 0x000fe2000fffe0ff */
[----:B-1----:R-:W-:Y:S01]  /*3250*/  LEA R2, R11, UR44, 0x3 ;  /* 0x0000002c0b027c11 */ /* 0x002fe2000f8e18ff */
[----:B------:R-:W-:Y:S01]  /*3260*/  UIADD3 UR6, UPT, UPT, UR6, 0x1b0, URZ ;  /* 0x000001b006067890 */ /* 0x000fe2000fffe0ff */
[----:B------:R1:W-:Y:S01]  /*3270*/  @!P2 SYNCS.ARRIVE.TRANS64.RED RZ, [R3+URZ], R4 ;  /* 0x0000000403ffa9a7 */ /* 0x0003e200080004ff */
[----:B------:R-:W-:Y:S01]  /*3280*/  UIADD3 UR4, UPT, UPT, UR5, 0x1, URZ ;  /* 0x0000000105047890 */ /* 0x000fe2000fffe0ff */
[----:B------:R-:W-:-:S03]  /*3290*/  VIADD R8, R8, 0x1 ;  /* 0x0000000108087836 */ /* 0x000fc60000000000 */
[----:B------:R-:W-:Y:S02]  /*32a0*/  UISETP.NE.AND UP0, UPT, UR4, 0x2, UPT ;  /* 0x000000020400788c */ /* 0x000fe4000bf05270 */
[----:B------:R-:W-:Y:S01]  /*32b0*/  ISETP.NE.AND P0, PT, R8, 0x2, PT ;  /* 0x000000020800780c */ /* 0x000fe20003f05270 */
[----:B------:R-:W-:Y:S06]  /*32c0*/  UGETNEXTWORKID.BROADCAST [UR6], [UR7] ;  /* 0x00000000060073ca */ /* 0x000fec0008000100 */
[----:B------:R-:W-:Y:S02]  /*32d0*/  USEL UR6, URZ, 0x1, UP0 ;  /* 0x00000001ff067887 */ /* 0x000fe40008000000 */
[----:B------:R-:W-:-:S04]  /*32e0*/  USEL UR5, UR4, URZ, UP0 ;  /* 0x000000ff04057287 */ /* 0x000fc80008000000 */
[----:B------:R-:W-:Y:S02]  /*32f0*/  LOP3.LUT R12, R12, UR6, RZ, 0x3c, !PT ;  /* 0x000000060c0c7c12 */ /* 0x000fe4000f8e3cff */
[----:B-1----:R-:W-:-:S04]  /*3300*/  SHF.L.U32 R4, R10, 0x1f, RZ ;  /* 0x0000001f0a047819 */ /* 0x002fc800000006ff */
[----:B------:R-:W1:Y:S02]  /*3310*/  SYNCS.PHASECHK.TRANS64.TRYWAIT P1, [R2+URZ+0x120], R4 ;  /* 0x00012004020075a7 */ /* 0x000e6400080211ff */
[----:B-1----:R-:W-:Y:S05]  /*3320*/  @!P1 BRA `(.L_x_62) ;  /* 0x0000004800549947 */ /* 0x002fea0003800000 */
.L_x_158:
[C---:B-1----:R-:W-:Y:S01]  /*3330*/  LEA R4, R11.reuse, UR44, 0x4 ;  /* 0x0000002c0b047c11 */ /* 0x042fe2000f8e20ff */
[----:B------:R-:W-:Y:S01]  /*3340*/  VIADD R2, R2, 0x130 ;  /* 0x0000013002027836 */ /* 0x000fe20000000000 */
[----:B------:R-:W-:Y:S01]  /*3350*/  SEL R8, R8, RZ, P0 ;  /* 0x000000ff08087207 */ /* 0x000fe20000000000 */
[----:B------:R-:W-:-:S03]  /*3360*/  VIADD R11, R11, 0x1 ;  /* 0x000000010b0b7836 */ /* 0x000fc60000000000 */
[----:B------:R-:W1:Y:S01]  /*3370*/  LDS.128 R4, [R4+0x1b0] ;  /* 0x0001b00004047984 */ /* 0x000e620000000c00 */
[----:B------:R-:W-:Y:S02]  /*3380*/  PRMT R2, RZ, 0x654, R2 ;  /* 0x00000654ff027816 */ /* 0x000fe40000000002 */
[C---:B------:R-:W-:Y:S01]  /*3390*/  ISETP.NE.AND P1, PT, R11.reuse, 0x2, PT ;  /* 0x000000020b00780c */ /* 0x040fe20003f25270 */
[----:B------:R-:W-:Y:S01]  /*33a0*/  @!PT LDS RZ, [RZ] ;  /* 0x00000000fffff984 */ /* 0x000fe20000000800 */
[----:B------:R-:W-:Y:S01]  /*33b0*/  @!PT LDS RZ, [RZ] ;  /* 0x00000000fffff984 */ /* 0x000fe20000000800 */
[----:B------:R-:W-:Y:S01]  /*33c0*/  @!PT LDS RZ, [RZ] ;  /* 0x00000000fffff984 */ /* 0x000fe20000000800 */
[----:B------:R-:W-:Y:S01]  /*33d0*/  @!PT LDS RZ, [RZ] ;  /* 0x00000000fffff984 */ /* 0x000fe20000000800 */
[----:B------:R2:W-:Y:S06]  /*33e0*/  MEMBAR.ALL.CTA ;  /* 0x0000000000007992 */ /* 0x0005ec0000008000 */
[----:B--2---:R-:W2:Y:S01]  /*33f0*/  FENCE.VIEW.ASYNC.S ;  /* 0x00000000000073c6 */ /* 0x004ea20000000000 */
[----:B------:R-:W-:Y:S01]  /*3400*/  SEL R11, R11, RZ, P1 ;  /* 0x000000ff0b0b7207 */ /* 0x000fe20000800000 */
[----:B--2---:R2:W-:Y:S01]  /*3410*/  SYNCS.ARRIVE.TRANS64.RED.A1T0 RZ, [R2+URZ], RZ ;  /* 0x000000ff02ff79a7 */ /* 0x0045e200081004ff */
[----:B-1----:R-:W-:-:S02]  /*3420*/  LOP3.LUT P3, RZ, R6, 0x1, RZ, 0xc0, !PT ;  /* 0x0000000106ff7812 */ /* 0x002fc4000786c0ff */
[----:B------:R-:W-:-:S04]  /*3430*/  SEL R4, RZ, 0x1, P1 ;  /* 0x00000001ff047807 */ /* 0x000fc80000800000 */
[----:B------:R-:W-:Y:S02]  /*3440*/  LOP3.LUT R10, R10, R4, RZ, 0x3c, !PT ;  /* 0x000000040a0a7212 */ /* 0x000fe400078e3cff */
[----:B--2---:R-:W-:-:S04]  /*3450*/  SEL R2, RZ, 0x1, P0 ;  /* 0x00000001ff027807 */ /* 0x004fc80000000000 */
[----:B------:R-:W-:Y:S01]  /*3460*/  LOP3.LUT R9, R9, R2, RZ, 0x3c, !PT ;  /* 0x0000000209097212 */ /* 0x000fe200078e3cff */
[----:B------:R-:W-:Y:S06]  /*3470*/  @P3 BRA `(.L_x_63) ;  /* 0xfffffffc002c3947 */ /* 0x000fec000383ffff */
[----:B------:R-:W-:Y:S01]  /*3480*/  ULEA UR4, UR5, UR44, 0x3 ;  /* 0x0000002c05047291 */ /* 0x000fe2000f8e18ff */
[----:B------:R-:W-:-:S08]  /*3490*/  SHF.L.U32 R2, R12, 0x1f, RZ ;  /* 0x0000001f0c027819 */ /* 0x000fd000000006ff */
[----:B------:R-:W1:Y:S02]  /*34a0*/  SYNCS.PHASECHK.TRANS64 P0, [UR4+0x130], R2 ;  /* 0x00013002ff0075a7 */ /* 0x000e640008001004 */
[----:B-1----:R-:W-:Y:S05]  /*34b0*/  @P0 BRA `(.L_x_64) ;  /* 0x0000000000080947 */ /* 0x002fea0003800000 */
[----:B------:R-:W1:Y:S02]  /*34c0*/  SYNCS.PHASECHK.TRANS64.TRYWAIT P0, [UR4+0x130], R2 ;  /* 0x00013002ff0075a7 */ /* 0x000e640008001104 */
[----:B-1----:R-:W-:Y:S05]  /*34d0*/  @!P0 BRA `(.L_x_65) ;  /* 0x0000004400fc8947 */ /* 0x002fea0003800000 */
.L_x_64:
[----:B------:R-:W-:-:S04]  /*34e0*/  UIADD3 UR6, UPT, UPT, UR5, 0x1, URZ ;  /* 0x0000000105067890 */ /* 0x000fc8000fffe0ff */
[----:B------:R-:W-:-:S04]  /*34f0*/  UISETP.NE.AND UP0, UPT, UR6, 0x2, UPT ;  /* 0x000000020600788c */ /* 0x000fc8000bf05270 */
[----:B------:R-:W-:Y:S02]  /*3500*/  USEL UR7, URZ, 0x1, UP0 ;  /* 0x00000001ff077887 */ /* 0x000fe40008000000 */
[----:B------:R-:W-:-:S04]  /*3510*/  USEL UR6, UR6, URZ, UP0 ;  /* 0x000000ff06067287 */ /* 0x000fc80008000000 */
[----:B------:R-:W-:Y:S01]  /*3520*/  ULEA UR6, UR6, UR44, 0x3 ;  /* 0x0000002c06067291 */ /* 0x000fe2000f8e18ff */
[----:B-1----:R-:W-:-:S04]  /*3530*/  LOP3.LUT R2, R12, UR7, RZ, 0x3c, !PT ;  /* 0x000000070c027c12 */ /* 0x002fc8000f8e3cff */
[----:B------:R-:W-:-:S04]  /*3540*/  SHF.L.U32 R0, R2, 0x1f, RZ ;  /* 0x0000001f02007819 */ /* 0x000fc800000006ff */
[----:B------:R-:W1:Y:S02]  /*3550*/  SYNCS.PHASECHK.TRANS64 P0, [UR6+0x130], R0 ;  /* 0x00013000ff0075a7 */ /* 0x000e640008001006 */
[----:B-1----:R-:W-:Y:S05]  /*3560*/  @P0 EXIT ;  /* 0x000000000000094d */ /* 0x002fea0003800000 */
[----:B------:R-:W-:Y:S02]  /*3570*/  SHF.L.U32 R2, R2, 0x1f, RZ ;  /* 0x0000001f02027819 */ /* 0x000fe400000006ff */
[----:B------:R-:W-:-:S07]  /*3580*/  MOV R0, UR6 ;  /* 0x0000000600007c02 */ /* 0x000fce0008000f00 */
.L_x_66:
[----:B-1----:R1:W2:Y:S02]  /*3590*/  SYNCS.PHASECHK.TRANS64.TRYWAIT P0, [R0+URZ+0x130], R2 ;  /* 0x00013002000075a7 */ /* 0x0022a400080011ff */
[----:B--2---:R-:W-:Y:S05]  /*35a0*/  @!P0 NANOSLEEP.SYNCS 0x989680 ;  /* 0x009896800000895d */ /* 0x004fea0003900000 */
[----:B------:R-:W2:Y:S02]  /*35b0*/  @!P0 SYNCS.PHASECHK.TRANS64 P0, [R0+URZ+0x130], R2 ;  /* 0x00013002000085a7 */ /* 0x000ea400080010ff */
[----:B--2---:R-:W-:Y:S05]  /*35c0*/  @P0 EXIT ;  /* 0x000000000000094d */ /* 0x004fea0003800000 */
[----:B------:R-:W-:Y:S05]  /*35d0*/  BRA `(.L_x_66) ;  /* 0xfffffffc00ec7947 */ /* 0x000fea000383ffff */
.L_x_59:
[----:B------:R-:W-:Y:S05]  /*35e0*/  BRA.U UP5, `(.L_x_67) ;  /* 0x0000000d05d07547 */ /* 0x000fea000b800000 */
[----:B------:R-:W-:Y:S01]  /*35f0*/  UMOV UR4, 0x40 ;  /* 0x0000004000047882 */ /* 0x000fe20000000000 */
[----:B------:R-:W-:Y:S01]  /*3600*/  NOP ;  /* 0x0000000000007918 */ /* 0x000fe20000000000 */
[----:B------:R-:W-:-:S03]  /*3610*/  ULEA UR5, UR44, UR4, 0x18 ;  /* 0x000000042c057291 */ /* 0x000fc6000f8ec0ff */
[----:B------:R-:W-:Y:S02]  /*3620*/  UMOV UR4, 0x400 ;  /* 0x0000040000047882 */ /* 0x000fe40000000000 */
[----:B------:R-:W-:-:S04]  /*3630*/  ULEA UR44, UR44, UR4, 0x18 ;  /* 0x000000042c2c7291 */ /* 0x000fc8000f8ec0ff */
[----:B------:R-:W1:Y:S02]  /*3640*/  LDS.U8 R0, [UR5+0x1c] ;  /* 0x00001c05ff007984 */ /* 0x000e640008000000 */
[----:B-1----:R-:W-:-:S13]  /*3650*/  ISETP.NE.AND P0, PT, R0, RZ, PT ;  /* 0x000000ff0000720c */ /* 0x002fda0003f05270 */
[----:B------:R-:W-:Y:S05]  /*3660*/  @P0 BRA `(.L_x_68) ;  /* 0x0000000000580947 */ /* 0x000fea0003800000 */
[----:B------:R-:W-:-:S13]  /*3670*/  ELECT P0, URZ, PT ;  /* 0x0000000000ff782f */ /* 0x000fda0003800000 */
[----:B------:R-:W-:Y:S05]  /*3680*/  @!P0 BRA `(.L_x_69) ;  /* 0x0000000000608947 */ /* 0x000fea0003800000 */
[----:B------:R-:W-:Y:S01]  /*3690*/  UMOV UR4, 0x10 ;  /* 0x0000001000047882 */ /* 0x000fe20000000000 */
[----:B------:R-:W-:Y:S01]  /*36a0*/  HFMA2 R0, -RZ, RZ, 0, 5.9604644775390625e-08 ;  /* 0x00000001ff007431 */ /* 0x000fe200000001ff */
[----:B------:R-:W-:-:S03]  /*36b0*/  MOV R3, 0xffff ;  /* 0x0000ffff00037802 */ /* 0x000fc60000000f00 */
[----:B------:R-:W-:Y:S04]  /*36c0*/  DEPBAR.LE SB1, 0x36 ;  /* 0x00009d800000791a */ /* 0x000fe80000000000 */
[----:B------:R-:W1:Y:S02]  /*36d0*/  UTCATOMSWS.FIND_AND_SET.ALIGN UP0, UR4, UR4 ;  /* 0x00000004000475e3 */ /* 0x000e640008000800 */
[----:B-1----:R-:W-:Y:S01]  /*36e0*/  MOV R4, UR4 ;  /* 0x0000000400047c02 */ /* 0x002fe20008000f00 */
[----:B------:R-:W-:Y:S06]  /*36f0*/  BRA.U UP0, `(.L_x_70) ;  /* 0x0000000100187547 */ /* 0x000fec000b800000 */
.L_x_71:
[----:B------:R-:W-:Y:S05]  /*3700*/  NANOSLEEP 0x64 ;  /* 0x000000640000795d */ /* 0x000fea0003800000 */
[----:B------:R-:W-:-:S05]  /*3710*/  UMOV UR4, 0x10 ;  /* 0x0000001000047882 */ /* 0x000fca0000000000 */
[----:B------:R-:W-:Y:S04]  /*3720*/  DEPBAR.LE SB1, 0x36 ;  /* 0x00009d800000791a */ /* 0x000fe80000000000 */
[----:B------:R-:W1:Y:S02]  /*3730*/  UTCATOMSWS.FIND_AND_SET.ALIGN UP0, UR4, UR4 ;  /* 0x00000004000475e3 */ /* 0x000e640008000800 */
[----:B-1----:R-:W-:Y:S01]  /*3740*/  MOV R4, UR4 ;  /* 0x0000000400047c02 */ /* 0x002fe20008000f00 */
[----:B------:R-:W-:Y:S05]  /*3750*/  BRA.U !UP0, `(.L_x_71) ;  /* 0xfffffffd08e87547 */ /* 0x000fea000b83ffff */
.L_x_70:
[-C--:B------:R-:W-:Y:S02]  /*3760*/  SHF.L.U32 R3, R3, R4.reuse, RZ ;  /* 0x0000000403037219 */ /* 0x080fe400000006ff */
[----:B------:R-:W-:Y:S01]  /*3770*/  SHF.L.U32 R0, R0, R4, RZ ;  /* 0x0000000400007219 */ /* 0x000fe200000006ff */
[----:B------:R-:W-:Y:S02]  /*3780*/  IMAD.SHL.U32 R4, R4, 0x20, RZ ;  /* 0x0000002004047824 */ /* 0x000fe400078e00ff */
[----:B------:R1:W-:Y:S04]  /*3790*/  ATOMS.OR RZ, [UR5+0x14], R3 ;  /* 0x00001403ffff798c */ /* 0x0003e8000b000005 */
[----:B------:R1:W-:Y:S04]  /*37a0*/  ATOMS.OR RZ, [UR5+0x18], R0 ;  /* 0x00001800ffff798c */ /* 0x0003e8000b000005 */
[----:B------:R1:W-:Y:S01]  /*37b0*/  STS [UR44+0x1d0], R4 ;  /* 0x0001d004ff007988 */ /* 0x0003e2000800082c */
[----:B------:R-:W-:Y:S05]  /*37c0*/  BRA `(.L_x_69) ;  /* 0x0000000000107947 */ /* 0x000fea0003800000 */
.L_x_68:
[----:B------:R-:W-:Y:S02]  /*37d0*/  MOV R0, 0xffffffff ;  /* 0xffffffff00007802 */ /* 0x000fe40000000f00 */
[----:B------:R-:W-:-:S03]  /*37e0*/  MOV R4, 0x3810 ;  /* 0x0000381000047802 */ /* 0x000fc60000000f00 */
[----:B------:R1:W-:Y:S04]  /*37f0*/  STS [UR44+0x1d0], R0 ;  /* 0x0001d000ff007988 */ /* 0x0003e8000800082c */
[----:B-1---5:R-:W-:Y:S05]  /*3800*/  CALL.REL.NOINC `($__internal_1_$__cuda_sm10x_tcgen05_guardrail_trap_phase_invalid_during_alloc) ;  /* 0x0000004800907944 */ /* 0x022fea0003c00000 */
.L_x_69:
[----:B------:R-:W-:Y:S05]  /*3810*/  WARPSYNC.ALL ;  /* 0x0000000000007948 */ /* 0x000fea0003800000 */
[----:B------:R-:W2:Y:S01]  /*3820*/  S2UR UR4, SR_CgaCtaId ;  /* 0x00000000000479c3 */ /* 0x000ea20000008800 */
[----:B------:R-:W-:Y:S01]  /*3830*/  UMOV UR27, 0x400 ;  /* 0x00000400001b7882 */ /* 0x000fe20000000000 */
[----:B------:R-:W-:-:S06]  /*3840*/  NOP ;  /* 0x0000000000007918 */ /* 0x000fcc0000000000 */
[----:B------:R-:W-:Y:S06]  /*3850*/  BAR.ARV 0x6, 0xa0 ;  /* 0x0182800000007b1d */ /* 0x000fec0000002000 */
[----:B------:R-:W3:Y:S01]  /*3860*/  LDCU UR5, c[0x0][0x38c] ;  /* 0x00007180ff0577ac */ /* 0x000ee20008000800 */
[----:B------:R-:W-:Y:S01]  /*3870*/  LOP3.LUT R2, R2, 0xffff, RZ, 0xc0, !PT ;  /* 0x0000ffff02027812 */ /* 0x000fe200078ec0ff */
[----:B------:R-:W-:Y:S01]  /*3880*/  IMAD.MOV.U32 R11, RZ, RZ, 0x1 ;  /* 0x00000001ff0b7424 */ /* 0x000fe200078e00ff */
[----:B------:R-:W-:Y:S01]  /*3890*/  CS2R R8, SRZ ;  /* 0x0000000000087805 */ /* 0x000fe2000001ff00 */
[----:B------:R-:W4:Y:S01]  /*38a0*/  LDCU UR7, c[0x0][0x38c] ;  /* 0x00007180ff0777ac */ /* 0x000f220008000800 */
[----:B------:R-:W-:Y:S01]  /*38b0*/  R2UR UR28, R2 ;  /* 0x00000000021c72ca */ /* 0x000fe200000e0000 */
[----:B------:R-:W-:Y:S01]  /*38c0*/  IMAD.MOV.U32 R10, RZ, RZ, RZ ;  /* 0x000000ffff0a7224 */ /* 0x000fe200078e00ff */
[----:B------:R-:W-:Y:S01]  /*38d0*/  UMOV UR30, URZ ;  /* 0x000000ff001e7c82 */ /* 0x000fe20008000000 */
[----:B------:R-:W-:Y:S01]  /*38e0*/  UMOV UR23, URZ ;  /* 0x000000ff00177c82 */ /* 0x000fe20008000000 */
[----:B--2---:R-:W-:Y:S01]  /*38f0*/  ULEA UR27, UR4, UR27, 0x18 ;  /* 0x0000001b041b7291 */ /* 0x004fe2000f8ec0ff */
[----:B------:R-:W-:Y:S01]  /*3900*/  UMOV UR38, 0x0 ;  /* 0x0000000000267882 */ /* 0x000fe20000000000 */
[----:B------:R-:W-:-:S02]  /*3910*/  UMOV UR39, 0x40c0010 ;  /* 0x040c001000277882 */ /* 0x000fc40000000000 */
[----:B------:R-:W-:Y:S02]  /*3920*/  UIADD3 UR4, UPT, UPT, UR27, 0x3300, URZ ;  /* 0x000033001b047890 */ /* 0x000fe4000fffe0ff */
[----:B------:R-:W-:Y:S02]  /*3930*/  UIADD3 UR6, UPT, UPT, UR27, 0x21300, URZ ;  /* 0x000213001b067890 */ /* 0x000fe4000fffe0ff */
[----:B---3--:R-:W-:Y:S01]  /*3940*/  UIADD3 UR5, UPT, UPT, UR5, 0x3f, URZ ;  /* 0x0000003f05057890 */ /* 0x008fe2000fffe0ff */
[----:B-1----:R-:W1:Y:S01]  /*3950*/  LDS R0, [UR27+0x1d0] ;  /* 0x0001d01bff007984 */ /* 0x002e620008000800 */
[----:B------:R-:W-:Y:S01]  /*3960*/  UMOV UR36, 0x0 ;  /* 0x0000000000247882 */ /* 0x000fe20000000000 */
[----:B------:R-:W-:Y:S01]  /*3970*/  UMOV UR37, 0x40c0010 ;  /* 0x040c001000257882 */ /* 0x000fe20000000000 */
[----:B------:R-:W-:Y:S02]  /*3980*/  USHF.R.S32.HI UR40, URZ, 0x1f, UR5 ;  /* 0x0000001fff287899 */ /* 0x000fe40008011405 */
[----:B----4-:R-:W-:-:S02]  /*3990*/  UISETP.GE.AND UP4, UPT, UR7, 0x1, UPT ;  /* 0x000000010700788c */ /* 0x010fc4000bf86270 */
[----:B------:R-:W-:Y:S02]  /*39a0*/  ULEA.HI UR40, UR40, UR5, URZ, 0x6 ;  /* 0x0000000528287291 */ /* 0x000fe4000f8f30ff */
[----:B------:R-:W-:Y:S02]  /*39b0*/  USHF.R.U32.HI UR5, URZ, 0x4, UR4 ;  /* 0x00000004ff057899 */ /* 0x000fe40008011604 */
[----:B------:R-:W-:Y:S02]  /*39c0*/  USHF.R.S32.HI UR40, URZ, 0x6, UR40 ;  /* 0x00000006ff287899 */ /* 0x000fe40008011428 */
[----:B------:R-:W-:Y:S02]  /*39d0*/  USHF.R.U32.HI UR4, URZ, 0x4, UR6 ;  /* 0x00000004ff047899 */ /* 0x000fe40008011606 */
[----:B------:R-:W-:Y:S02]  /*39e0*/  UISETP.LT.AND UP0, UPT, UR40, 0x1, UPT ;  /* 0x000000012800788c */ /* 0x000fe4000bf01270 */
[----:B------:R-:W-:-:S02]  /*39f0*/  ULOP3.LUT UR5, UR5, 0x3fff, URZ, 0xc0, !UPT ;  /* 0x00003fff05057892 */ /* 0x000fc4000f8ec0ff */
[----:B------:R-:W-:Y:S02]  /*3a00*/  ULOP3.LUT UR4, UR4, 0x3fff, URZ, 0xc0, !UPT ;  /* 0x00003fff04047892 */ /* 0x000fe4000f8ec0ff */
[----:B------:R-:W-:Y:S02]  /*3a10*/  USEL UR41, UR40, 0x1, !UP0 ;  /* 0x0000000128297887 */ /* 0x000fe4000c000000 */
[----:B------:R-:W-:Y:S02]  /*3a20*/  ULOP3.LUT UR29, UR5, 0x10000, URZ, 0xfc, !UPT ;  /* 0x00010000051d7892 */ /* 0x000fe4000f8efcff */
[----:B------:R-:W-:Y:S02]  /*3a30*/  ULOP3.LUT UR4, UR4, 0x10000, URZ, 0xfc, !UPT ;  /* 0x0001000004047892 */ /* 0x000fe4000f8efcff */
[----:B------:R-:W-:Y:S01]  /*3a40*/  UIADD3 UR41, UPT, UPT, -UR41, URZ, URZ ;  /* 0x000000ff29297290 */ /* 0x000fe2000fffe1ff */
[----:B------:R-:W-:Y:S01]  /*3a50*/  UMOV UR34, 0x0 ;  /* 0x0000000000227882 */ /* 0x000fe20000000000 */
[----:B------:R-:W-:Y:S01]  /*3a60*/  UMOV UR35, 0x40c0010 ;  /* 0x040c001000237882 */ /* 0x000fe20000000000 */
[----:B------:R-:W-:Y:S01]  /*3a70*/  UMOV UR32, 0x0 ;  /* 0x0000000000207882 */ /* 0x000fe20000000000 */
[----:B------:R-:W-:Y:S01]  /*3a80*/  UMOV UR33, 0x40c0010 ;  /* 0x040c001000217882 */ /* 0x000fe20000000000 */
[----:B-1----:R-:W-:-:S15]  /*3a90*/  R2UR UR42, R0 ;  /* 0x00000000002a72ca */ /* 0x002fde00000e0000 */
.L_x_78:
[----:B------:R-:W-:Y:S02]  /*3aa0*/  LEA R0, R10, UR27, 0x3 ;  /* 0x0000001b0a007c11 */ /* 0x000fe4000f8e18ff */
[----:B------:R-:W-:Y:S02]  /*3ab0*/  SHF.L.U32 R2, R9, 0x1f, RZ ;  /* 0x0000001f09027819 */ /* 0x000fe400000006ff */
[----:B------:R-:W-:Y:S01]  /*3ac0*/  PLOP3.LUT P0, PT, PT, PT, UP4, 0x80, 0x8 ;  /* 0x000000000008781c */ /* 0x000fe20003f0f048 */
[----:B------:R-:W-:Y:S01]  /*3ad0*/  VIADD R3, R0, 0x130 ;  /* 0x0000013000037836 */ /* 0x000fe20000000000 */
[----:B-1----:R-:W1:Y:S02]  /*3ae0*/  SYNCS.PHASECHK.TRANS64.TRYWAIT P1, [R0+URZ+0x120], R2 ;  /* 0x00012002000075a7 */ /* 0x002e6400080211ff */
[----:B-1-3--:R-:W-:Y:S09]  /*3af0*/  @!P1 BRA `(.L_x_72) ;  /* 0x00000040008c9947 */ /* 0x00aff20003800000 */
.L_x_160:
[----:B------:R-:W-:Y:S01]  /*3b00*/  LEA R4, R10, UR27, 0x4 ;  /* 0x0000001b0a047c11 */ /* 0x000fe2000f8e20ff */
[----:B------:R-:W-:Y:S01]  /*3b10*/  @UP4 ULEA UR5, UR23, UR27, 0x3 ;  /* 0x0000001b17054291 */ /* 0x000fe2000f8e18ff */
[----:B------:R-:W-:Y:S01]  /*3b20*/  PLOP3.LUT P2, PT, PT, PT, PT, 0x80, 0x8 ;  /* 0x000000000008781c */ /* 0x000fe20003f4f070 */
[----:B------:R-:W-:Y:S01]  /*3b30*/  ULEA UR31, UR30, UR27, 0x3 ;  /* 0x0000001b1e1f7291 */ /* 0x000fe2000f8e18ff */
[----:B------:R-:W-:Y:S02]  /*3b40*/  PRMT R3, RZ, 0x654, R3 ;  /* 0x00000654ff037816 */ /* 0x000fe40000000003 */
[----:B------:R-:W2:Y:S01]  /*3b50*/  LDS.128 R4, [R4+0x1b0] ;  /* 0x0001b00004047984 */ /* 0x000ea20000000c00 */
[----:B-1----:R-:W-:Y:S02]  /*3b60*/  @P0 SHF.L.U32 R2, R8, 0x1f, RZ ;  /* 0x0000001f08020819 */ /* 0x002fe400000006ff */
[----:B------:R-:W-:Y:S01]  /*3b70*/  SHF.L.U32 R0, R11, 0x1f, RZ ;  /* 0x0000001f0b007819 */ /* 0x000fe200000006ff */
[----:B------:R-:W-:Y:S01]  /*3b80*/  @!PT LDS RZ, [RZ] ;  /* 0x00000000fffff984 */ /* 0x000fe20000000800 */
[----:B------:R-:W-:Y:S01]  /*3b90*/  @!PT LDS RZ, [RZ] ;  /* 0x00000000fffff984 */ /* 0x000fe20000000800 */
[----:B------:R-:W-:Y:S01]  /*3ba0*/  @!PT LDS RZ, [RZ] ;  /* 0x00000000fffff984 */ /* 0x000fe20000000800 */
[----:B------:R-:W-:Y:S01]  /*3bb0*/  @!PT LDS RZ, [RZ] ;  /* 0x00000000fffff984 */ /* 0x000fe20000000800 */
[----:B------:R1:W-:Y:S06]  /*3bc0*/  MEMBAR.ALL.CTA ;  /* 0x0000000000007992 */ /* 0x0003ec0000008000 */
[----:B-1----:R-:W1:Y:S02]  /*3bd0*/  FENCE.VIEW.ASYNC.S ;  /* 0x00000000000073c6 */ /* 0x002e640000000000 */
[----:B-1----:R1:W-:Y:S01]  /*3be0*/  SYNCS.ARRIVE.TRANS64.RED.A1T0 RZ, [R3+URZ], RZ ;  /* 0x000000ff03ff79a7 */ /* 0x0023e200081004ff */
[----:B------:R1:W3:Y:S01]  /*3bf0*/  @P0 SYNCS.PHASECHK.TRANS64.TRYWAIT P2, [UR5], R2 ;  /* 0x00000002ff0005a7 */ /* 0x0002e20008041105 */
[----:B------:R-:W-:Y:S01]  /*3c00*/  ULEA.HI UR5, UR30, UR30, URZ, 0x1 ;  /* 0x0000001e1e057291 */ /* 0x000fe2000f8f08ff */
[----:B--2---:R-:W-:-:S03]  /*3c10*/  LOP3.LUT P1, RZ, R6, 0x1, RZ, 0xc0, !PT ;  /* 0x0000000106ff7812 */ /* 0x004fc6000782c0ff */
[----:B------:R-:W-:Y:S02]  /*3c20*/  ULOP3.LUT UR6, UR5, 0xffe, URZ, 0xc0, !UPT ;  /* 0x00000ffe05067892 */ /* 0x000fe4000f8ec0ff */
[----:B------:R-:W-:Y:S02]  /*3c30*/  USHF.R.U32.HI UR22, URZ, 0x1, UR5 ;  /* 0x00000001ff167899 */ /* 0x000fe40008011605 */
[----:B------:R-:W-:Y:S02]  /*3c40*/  UIADD3 UR5, UPT, UPT, -UR6, UR30, URZ ;  /* 0x0000001e06057290 */ /* 0x000fe4000fffe1ff */
[----:B------:R-:W-:-:S04]  /*3c50*/  UIMAD UR22, UR22, 0x30, UR42 ;  /* 0x00000030161678a4 */ /* 0x000fc8000f8e022a */
[----:B------:R-:W-:Y:S01]  /*3c60*/  ULEA UR22, UR5, UR22, 0x14 ;  /* 0x0000001605167291 */ /* 0x000fe2000f8ea0ff */
[----:B------:R-:W2:Y:S02]  /*3c70*/  SYNCS.PHASECHK.TRANS64.TRYWAIT P0, [UR31+0x160], R0 ;  /* 0x00016000ff0075a7 */ /* 0x000ea4000800111f */
[----:B-123--:R-:W-:Y:S09]  /*3c80*/  @!P0 BRA `(.L_x_73) ;  /* 0x00000040003c8947 */ /* 0x00eff20003800000 */
.L_x_162:
[----:B------:R-:W-:Y:S01]  /*3c90*/  IADD3 R10, PT, PT, R10, 0x1, RZ ;  /* 0x000000010a0a7810 */ /* 0x000fe20007ffe0ff */
[----:B------:R-:W-:Y:S06]  /*3ca0*/  BRA.U !UP4, `(.L_x_74) ;  /* 0x000000010cc07547 */ /* 0x000fec000b800000 */
[----:B------:R-:W-:Y:S01]  /*3cb0*/  UPLOP3.LUT UP2, UPT, UPT, UPT, UPT, 0x40, 0x4 ;  /* 0x000000000004789c */ /* 0x000fe20003f4e870 */
[----:B------:R-:W-:Y:S01]  /*3cc0*/  UMOV UR25, UR41 ;  /* 0x0000002900197c82 */ /* 0x000fe20008000000 */
[----:B------:R-:W-:Y:S01]  /*3cd0*/  UMOV UR24, UR40 ;  /* 0x0000002800187c82 */ /* 0x000fe20008000000 */
[----:B------:R-:W-:-:S08]  /*3ce0*/  UMOV UR5, UR23 ;  /* 0x0000001700057c82 */ /* 0x000fd00008000000 */
.L_x_77:
[----:B------:R-:W-:Y:S02]  /*3cf0*/  UIADD3 UR25, UPT, UPT, UR25, 0x1, URZ ;  /* 0x0000000119197890 */ /* 0x000fe4000fffe0ff */
[----:B--2---:R-:W-:Y:S02]  /*3d00*/  ULEA UR7, UR5, UR27, 0x3 ;  /* 0x0000001b05077291 */ /* 0x004fe4000f8e18ff */
[----:B------:R-:W-:Y:S01]  /*3d10*/  UISETP.NE.AND UP3, UPT, UR25, URZ, UPT ;  /* 0x000000ff1900728c */ /* 0x000fe2000bf65270 */
[----:B---3--:R-:W-:Y:S10]  /*3d20*/  @P2 BRA `(.L_x_75) ;  /* 0x00000000000c2947 */ /* 0x008ff40003800000 */
[----:B-1----:R-:W-:Y:S04]  /*3d30*/  SHF.L.U32 R2, R8, 0x1f, RZ ;  /* 0x0000001f08027819 */ /* 0x002fe800000006ff */
[----:B------:R-:W1:Y:S02]  /*3d40*/  SYNCS.PHASECHK.TRANS64.TRYWAIT P0, [UR7], R2 ;  /* 0x00000002ff0075a7 */ /* 0x000e640008001107 */
[----:B-1----:R-:W-:Y:S05]  /*3d50*/  @!P0 BRA `(.L_x_76) ;  /* 0x0000004000208947 */ /* 0x002fea0003800000 */
.L_x_75:
[----:B------:R-:W-:Y:S01]  /*3d60*/  UISETP.NE.AND UP0, UPT, UR24, 0x1, UPT ;  /* 0x000000011800788c */ /* 0x000fe2000bf05270 */
[----:B------:R-:W-:Y:S01]  /*3d70*/  PLOP3.LUT P2, PT, PT, PT, PT, 0x80, 0x8 ;  /* 0x000000000008781c */ /* 0x000fe20003f4f070 */
[----:B------:R-:W-:Y:S02]  /*3d80*/  UIADD3 UR6, UPT, UPT, UR5, 0x1, URZ ;  /* 0x0000000105067890 */ /* 0x000fe4000fffe0ff */
[----:B------:R-:W-:Y:S02]  /*3d90*/  UIADD3 UR26, UPT, UPT, UR7, 0x78, URZ ;  /* 0x00000078071a7890 */ /* 0x000fe4000fffe0ff */
[----:B------:R-:W-:Y:S01]  /*3da0*/  UISETP.NE.AND UP1, UPT, UR6, 0xf, UPT ;  /* 0x0000000f0600788c */ /* 0x000fe2000bf25270 */
[----:B------:R-:W-:Y:S01]  /*3db0*/  PLOP3.LUT P0, PT, PT, PT, UP0, 0x80, 0x8 ;  /* 0x000000000008781c */ /* 0x000fe20003f0f008 */
[----:B------:R-:W-:Y:S02]  /*3dc0*/  UIADD3 UR24, UPT, UPT, UR24, -0x1, URZ ;  /* 0xffffffff18187890 */ /* 0x000fe4000fffe0ff */
[----:B------:R-:W-:Y:S02]  /*3dd0*/  USEL UR8, URZ, 0x1, UP1 ;  /* 0x00000001ff087887 */ /* 0x000fe40008800000 */
[----:B------:R-:W-:Y:S01]  /*3de0*/  USEL UR23, UR6, URZ, UP1 ;  /* 0x000000ff06177287 */ /* 0x000fe20008800000 */
[----:B------:R-:W-:Y:S01]  /*3df0*/  UMOV UR7, 0x40004040 ;  /* 0x4000404000077882 */ /* 0x000fe20000000000 */
[----:B------:R-:W-:Y:S02]  /*3e00*/  UMOV UR9, 0x40004040 ;  /* 0x4000404000097882 */ /* 0x000fe40000000000 */
[----:B------:R-:W-:Y:S01]  /*3e10*/  @UP0 ULEA UR6, UR23, UR27, 0x3 ;  /* 0x0000001b17060291 */ /* 0x000fe2000f8e18ff */
[----:B------:R-:W-:Y:S01]  /*3e20*/  LOP3.LUT R8, R8, UR8, RZ, 0x3c, !PT ;  /* 0x0000000808087c12 */ /* 0x000fe2000f8e3cff */
[----:B------:R-:W-:Y:S01]  /*3e30*/  ULEA UR8, UR5, UR29, 0x9 ;  /* 0x0000001d05087291 */ /* 0x000fe2000f8e48ff */
[----:B------:R-:W-:Y:S02]  /*3e40*/  UMOV UR21, 0x40004040 ;  /* 0x4000404000157882 */ /* 0x000fe40000000000 */
[----:B-1----:R-:W-:Y:S01]  /*3e50*/  @P0 SHF.L.U32 R0, R8, 0x1f, RZ ;  /* 0x0000001f08000819 */ /* 0x002fe200000006ff */
[----:B------:R-:W-:Y:S02]  /*3e60*/  UIADD3 UR18, UPT, UPT, UR8, 0x2, URZ ;  /* 0x0000000208127890 */ /* 0x000fe4000fffe0ff */
[----:B------:R-:W-:Y:S01]  /*3e70*/  UIADD3 UR14, UPT, UPT, UR8, 0x4, URZ ;  /* 0x00000004080e7890 */ /* 0x000fe2000fffe0ff */
[----:B------:R2:W3:Y:S01]  /*3e80*/  @P0 SYNCS.PHASECHK.TRANS64.TRYWAIT P2, [UR6], R0 ;  /* 0x00000000ff0005a7 */ /* 0x0004e20008041106 */
[----:B------:R-:W-:Y:S02]  /*3e90*/  UIMAD UR6, UR5, 0x180, UR4 ;  /* 0x00000180050678a4 */ /* 0x000fe4000f8e0204 */
[----:B------:R-:W-:Y:S02]  /*3ea0*/  UIADD3 UR10, UPT, UPT, UR8, 0x6, URZ ;  /* 0x00000006080a7890 */ /* 0x000fe4000fffe0ff */
[----:B------:R-:W-:Y:S02]  /*3eb0*/  UIADD3 UR20, UPT, UPT, UR6, 0x2, URZ ;  /* 0x0000000206147890 */ /* 0x000fe4000fffe0ff */
[----:B------:R-:W-:Y:S02]  /*3ec0*/  UIADD3 UR16, UPT, UPT, UR6, 0x4, URZ ;  /* 0x0000000406107890 */ /* 0x000fe4000fffe0ff */
[----:B------:R-:W-:Y:S01]  /*3ed0*/  UIADD3 UR12, UPT, UPT, UR6, 0x6, URZ ;  /* 0x00000006060c7890 */ /* 0x000fe2000fffe0ff */
[----:B------:R2:W-:Y:S01]  /*3ee0*/  UTCHMMA gdesc[UR8], gdesc[UR6], tmem[UR22], tmem[UR38], idesc[UR39], UP2 ;  /* 0x00ff2606080075ea */ /* 0x0005e20009000016 */
[----:B------:R-:W-:Y:S01]  /*3ef0*/  UPLOP3.LUT UP2, UPT, UPT, UPT, UPT, 0x80, 0x8 ;  /* 0x000000000008789c */ /* 0x000fe20003f4f070 */
[----:B------:R-:W-:Y:S01]  /*3f00*/  UMOV UR19, 0x40004040 ;  /* 0x4000404000137882 */ /* 0x000fe20000000000 */
[----:B------:R-:W-:Y:S01]  /*3f10*/  UMOV UR17, 0x40004040 ;  /* 0x4000404000117882 */ /* 0x000fe20000000000 */
[----:B------:R2:W-:Y:S01]  /*3f20*/  UTCHMMA gdesc[UR18], gdesc[UR20], tmem[UR22], tmem[UR36], idesc[UR37], UPT ;  /* 0x00ff2414120075ea */ /* 0x0005e2000b800016 */
[----:B------:R-:W-:Y:S01]  /*3f30*/  UMOV UR15, 0x40004040 ;  /* 0x40004040000f7882 */ /* 0x000fe20000000000 */
[----:B------:R-:W-:Y:S01]  /*3f40*/  UMOV UR13, 0x40004040 ;  /* 0x40004040000d7882 */ /* 0x000fe20000000000 */
[----:B------:R-:W-:Y:S01]  /*3f50*/  UMOV UR11, 0x40004040 ;  /* 0x40004040000b7882 */ /* 0x000fe20000000000 */
[----:B------:R2:W-:Y:S01]  /*3f60*/  UTCHMMA gdesc[UR14], gdesc[UR16], tmem[UR22], tmem[UR34], idesc[UR35], UPT ;  /* 0x00ff22100e0075ea */ /* 0x0005e2000b800016 */
[----:B------:R2:W-:Y:S01]  /*3f70*/  UTCHMMA gdesc[UR10], gdesc[UR12], tmem[UR22], tmem[UR32], idesc[UR33], UPT ;  /* 0x00ff200c0a0075ea */ /* 0x0005e2000b800016 */
[----:B------:R2:W-:Y:S01]  /*3f80*/  UTCBAR.MULTICAST [UR26], URZ, UR28 ;  /* 0x000000ff1a0073e9 */ /* 0x0005e2000800081c */
[----:B------:R-:W-:Y:S01]  /*3f90*/  UMOV UR5, UR23 ;  /* 0x0000001700057c82 */ /* 0x000fe20008000000 */
[----:B------:R-:W-:Y:S05]  /*3fa0*/  BRA.U UP3, `(.L_x_77) ;  /* 0xfffffffd03507547 */ /* 0x000fea000b83ffff */
.L_x_74:
[----:B------:R-:W-:Y:S01]  /*3fb0*/  UIADD3 UR5, UPT, UPT, UR30, 0x1, URZ ;  /* 0x000000011e057890 */ /* 0x000fe2000fffe0ff */
[C---:B------:R-:W-:Y:S01]  /*3fc0*/  ISETP.NE.AND P0, PT, R10.reuse, 0x2, PT ;  /* 0x000000020a00780c */ /* 0x040fe20003f05270 */
[----:B--2---:R-:W-:Y:S02]  /*3fd0*/  UIADD3 UR6, UPT, UPT, UR31, 0x140, URZ ;  /* 0x000001401f067890 */ /* 0x004fe4000fffe0ff */
[----:B------:R-:W-:Y:S01]  /*3fe0*/  UISETP.NE.AND UP0, UPT, UR5, 0x4, UPT ;  /* 0x000000040500788c */ /* 0x000fe2000bf05270 */
[----:B-1----:R-:W-:Y:S02]  /*3ff0*/  SEL R0, RZ, 0x1, P0 ;  /* 0x00000001ff007807 */ /* 0x002fe40000000000 */
[----:B------:R-:W-:Y:S01]  /*4000*/  SEL R10, R10, RZ, P0 ;  /* 0x000000ff0a0a7207 */ /* 0x000fe20000000000 */
[----:B------:R-:W-:Y:S01]  /*4010*/  USEL UR7, URZ, 0x1, UP0 ;  /* 0x00000001ff077887 */ /* 0x000fe20008000000 */
[----:B------:R-:W-:Y:S01]  /*4020*/  LOP3.LUT R9, R9, R0, RZ, 0x3c, !PT ;  /* 0x0000000009097212 */ /* 0x000fe200078e3cff */
[----:B------:R-:W-:Y:S01]  /*4030*/  USEL UR30, UR5, URZ, UP0 ;  /* 0x000000ff051e7287 */ /* 0x000fe20008000000 */
[----:B------:R1:W-:Y:S03]  /*4040*/  UTCBAR [UR6], URZ ;  /* 0x000000ff060073e9 */ /* 0x0003e600080000ff */
[----:B------:R-:W-:Y:S01]  /*4050*/  LOP3.LUT R11, R11, UR7, RZ, 0x3c, !PT ;  /* 0x000000070b0b7c12 */ /* 0x000fe2000f8e3cff */
[----:B------:R-:W-:Y:S07]  /*4060*/  @P1 BRA `(.L_x_78) ;  /* 0xfffffff8008c1947 */ /* 0x000fee000383ffff */
[----:B------:R-:W2:Y:S01]  /*4070*/  S2UR UR8, SR_CgaCtaId ;  /* 0x00000000000879c3 */ /* 0x000ea20000008800 */
[----:B------:R-:W-:Y:S01]  /*4080*/  ELECT P0, URZ, PT ;  /* 0x0000000000ff782f */ /* 0x000fe20003800000 */
[----:B------:R-:W-:Y:S01]  /*4090*/  IMAD.MOV.U32 R0, RZ, RZ, 0x1 ;  /* 0x00000001ff007424 */ /* 0x000fe200078e00ff */
[----:B------:R-:W-:Y:S01]  /*40a0*/  UIADD3 UR27, UPT, UPT, UR27, 0x160, URZ ;  /* 0x000001601b1b7890 */ /* 0x000fe2000fffe0ff */
[----:B------:R-:W-:Y:S01]  /*40b0*/  SHF.L.U32 R2, R11, 0x1f, RZ ;  /* 0x0000001f0b027819 */ /* 0x000fe200000006ff */
[----:B------:R-:W-:-:S03]  /*40c0*/  UMOV UR4, 0x40 ;  /* 0x0000004000047882 */ /* 0x000fc60000000000 */
[----:B------:R-:W-:Y:S01]  /*40d0*/  UVIRTCOUNT.DEALLOC.SMPOOL 0x80 ;  /* 0x000000800000784c */ /* 0x000fe20000000000 */
[----:B--2---:R-:W-:Y:S02]  /*40e0*/  ULEA UR8, UR8, UR4, 0x18 ;  /* 0x0000000408087291 */ /* 0x004fe4000f8ec0ff */
[----:B------:R-:W-:-:S07]  /*40f0*/  ULEA UR4, UR30, UR27, 0x3 ;  /* 0x0000001b1e047291 */ /* 0x000fce000f8e18ff */
[----:B------:R2:W-:Y:S02]  /*4100*/  @P0 STS.U8 [UR8+0x1c], R0 ;  /* 0x00001c00ff000988 */ /* 0x0005e40008000008 */
[----:B------:R-:W4:Y:S02]  /*4110*/  SYNCS.PHASECHK.TRANS64.TRYWAIT P0, [UR4], R2 ;  /* 0x00000002ff0075a7 */ /* 0x000f240008001104 */
[----:B--2-4-:R-:W-:Y:S05]  /*4120*/  @!P0 BRA `(.L_x_79) ;  /* 0x0000003c00448947 */ /* 0x014fea0003800000 */
.L_x_165:
[----:B------:R-:W-:-:S04]  /*4130*/  UIADD3 UR4, UPT, UPT, UR30, 0x1, URZ ;  /* 0x000000011e047890 */ /* 0x000fc8000fffe0ff */
[----:B------:R-:W-:-:S04]  /*4140*/  UISETP.NE.AND UP0, UPT, UR4, 0x4, UPT ;  /* 0x000000040400788c */ /* 0x000fc8000bf05270 */
[----:B-1----:R-:W-:Y:S02]  /*4150*/  USEL UR6, URZ, 0x1, UP0 ;  /* 0x00000001ff067887 */ /* 0x002fe40008000000 */
[----:B------:R-:W-:-:S04]  /*4160*/  USEL UR4, UR4, URZ, UP0 ;  /* 0x000000ff04047287 */ /* 0x000fc80008000000 */
[----:B------:R-:W-:Y:S01]  /*4170*/  ULEA UR5, UR4, UR27, 0x3 ;  /* 0x0000001b04057291 */ /* 0x000fe2000f8e18ff */
[----:B--2---:R-:W-:-:S04]  /*4180*/  LOP3.LUT R2, R11, UR6, RZ, 0x3c, !PT ;  /* 0x000000060b027c12 */ /* 0x004fc8000f8e3cff */
[----:B------:R-:W-:-:S04]  /*4190*/  SHF.L.U32 R3, R2, 0x1f, RZ ;  /* 0x0000001f02037819 */ /* 0x000fc800000006ff */
[----:B------:R-:W1:Y:S02]  /*41a0*/  SYNCS.PHASECHK.TRANS64.TRYWAIT P0, [UR5], R3 ;  /* 0x00000003ff0075a7 */ /* 0x000e640008001105 */
[----:B-1----:R-:W-:Y:S05]  /*41b0*/  @!P0 BRA `(.L_x_80) ;  /* 0x0000003c00388947 */ /* 0x002fea0003800000 */
.L_x_167:
        /* <DEDUP_REMOVED lines=9> */
.L_x_169:
[----:B------:R-:W-:-:S04]  /*4250*/  UIADD3 UR4, UPT, UPT, UR4, 0x1, URZ ;  /* 0x0000000104047890 */ /* 0x000fc8000fffe0ff */
[----:B------:R-:W-:-:S04]  /*4260*/  UISETP.NE.AND UP0, UPT, UR4, 0x4, UPT ;  /* 0x000000040400788c */ /* 0x000fc8000bf05270 */
[----:B------:R-:W-:Y:S02]  /*4270*/  USEL UR5, URZ, 0x1, UP0 ;  /* 0x00000001ff057887 */ /* 0x000fe40008000000 */
[----:B------:R-:W-:-:S04]  /*4280*/  USEL UR4, UR4, URZ, UP0 ;  /* 0x000000ff04047287 */ /* 0x000fc80008000000 */
[----:B------:R-:W-:Y:S01]  /*4290*/  ULEA UR4, UR4, UR27, 0x3 ;  /* 0x0000001b04047291 */ /* 0x000fe2000f8e18ff */
[----:B------:R-:W-:-:S04]  /*42a0*/  LOP3.LUT R2, R2, UR5, RZ, 0x3c, !PT ;  /* 0x0000000502027c12 */ /* 0x000fc8000f8e3cff */
[----:B------:R-:W-:-:S04]  /*42b0*/  SHF.L.U32 R2, R2, 0x1f, RZ ;  /* 0x0000001f02027819 */ /* 0x000fc800000006ff */
[----:B------:R-:W2:Y:S02]  /*42c0*/  SYNCS.PHASECHK.TRANS64.TRYWAIT P0, [UR4], R2 ;  /* 0x00000002ff0075a7 */ /* 0x000ea40008001104 */
[----:B--2---:R-:W-:Y:S05]  /*42d0*/  @!P0 BRA `(.L_x_82) ;  /* 0x0000003c00208947 */ /* 0x004fea0003800000 */
.L_x_171:
[----:B------:R-:W-:Y:S01]  /*42e0*/  NOP ;  /* 0x0000000000007918 */ /* 0x000fe20000000000 */
[----:B-1----:R-:W1:Y:S01]  /*42f0*/  LDS R0, [UR8+0x14] ;  /* 0x00001408ff007984 */ /* 0x002e620008000800 */
[----:B------:R-:W-:Y:S01]  /*4300*/  ULOP3.LUT UR4, UR42, 0xffff, URZ, 0xc0, !UPT ;  /* 0x0000ffff2a047892 */ /* 0x000fe2000f8ec0ff */
[----:B------:R-:W-:Y:S01]  /*4310*/  UMOV UR5, 0xffff ;  /* 0x0000ffff00057882 */ /* 0x000fe20000000000 */
[----:B------:R-:W-:Y:S02]  /*4320*/  UMOV UR6, 0x1 ;  /* 0x0000000100067882 */ /* 0x000fe40000000000 */
[----:B------:R-:W-:-:S04]  /*4330*/  USHF.R.U32.HI UR4, URZ, 0x5, UR4 ;  /* 0x00000005ff047899 */ /* 0x000fc80008011604 */
[----:B------:R-:W-:Y:S02]  /*4340*/  USHF.L.U32 UR5, UR5, UR4, URZ ;  /* 0x0000000405057299 */ /* 0x000fe400080006ff */
[----:B------:R-:W-:-:S04]  /*4350*/  USHF.L.U32 UR4, UR6, UR4, URZ ;  /* 0x0000000406047299 */ /* 0x000fc800080006ff */
[----:B-1----:R-:W-:-:S04]  /*4360*/  LOP3.LUT R0, R0, UR5, RZ, 0xc0, !PT ;  /* 0x0000000500007c12 */ /* 0x002fc8000f8ec0ff */
[----:B------:R-:W-:-:S13]  /*4370*/  ISETP.NE.AND P0, PT, R0, UR5, PT ;  /* 0x0000000500007c0c */ /* 0x000fda000bf05270 */
[----:B------:R-:W-:Y:S05]  /*4380*/  @P0 BRA `(.L_x_83) ;  /* 0x0000000000580947 */ /* 0x000fea0003800000 */
[----:B------:R-:W1:Y:S02]  /*4390*/  LDS R0, [UR8+0x18] ;  /* 0x00001808ff007984 */ /* 0x000e640008000800 */
[----:B-1----:R-:W-:-:S04]  /*43a0*/  LOP3.LUT R0, R0, UR4, RZ, 0xc0, !PT ;  /* 0x0000000400007c12 */ /* 0x002fc8000f8ec0ff */
[----:B------:R-:W-:-:S13]  /*43b0*/  ISETP.NE.AND P0, PT, R0, UR4, PT ;  /* 0x0000000400007c0c */ /* 0x000fda000bf05270 */
[----:B------:R-:W-:Y:S05]  /*43c0*/  @P0 BRA `(.L_x_84) ;  /* 0x00000000003c0947 */ /* 0x000fea0003800000 */
[----:B------:R-:W1:Y:S01]  /*43d0*/  S2R R2, SR_LANEID ;  /* 0x0000000000027919 */ /* 0x000e620000000000 */
[----:B------:R-:W-:-:S06]  /*43e0*/  ULOP3.LUT UR5, URZ, UR5, URZ, 0x33, !UPT ;  /* 0x00000005ff057292 */ /* 0x000fcc000f8e33ff */
[----:B------:R-:W-:-:S04]  /*43f0*/  IMAD.U32 R0, RZ, RZ, UR5 ;  /* 0x00000005ff007e24 */ /* 0x000fc8000f8e00ff */
[----:B------:R2:W4:Y:S02]  /*4400*/  REDUX UR7, R0 ;  /* 0x00000000000773c4 */ /* 0x0005240000000000 */
[----:B------:R1:W-:Y:S01]  /*4410*/  UTCATOMSWS.AND URZ, UR5 ;  /* 0x0000000500ff79e3 */ /* 0x0003e20008000000 */
[----:B--2---:R-:W-:Y:S01]  /*4420*/  LOP3.LUT R0, RZ, UR4, RZ, 0x33, !PT ;  /* 0x00000004ff007c12 */ /* 0x004fe2000f8e33ff */
[----:B------:R-:W-:Y:S02]  /*4430*/  VOTEU.ANY UR4, UPT, PT ;  /* 0x0000000000047886 */ /* 0x000fe400038e0100 */
[----:B------:R-:W-:Y:S02]  /*4440*/  UFLO.U32 UR4, UR4 ;  /* 0x00000004000472bd */ /* 0x000fe400080e0000 */
[----:B------:R-:W2:Y:S04]  /*4450*/  REDUX UR6, R0 ;  /* 0x00000000000673c4 */ /* 0x000ea80000000000 */
[----:B-1----:R-:W-:-:S02]  /*4460*/  ISETP.EQ.U32.AND P0, PT, R2, UR4, PT ;  /* 0x0000000402007c0c */ /* 0x002fc4000bf02070 */
[----:B----4-:R-:W-:-:S11]  /*4470*/  MOV R2, UR7 ;  /* 0x0000000700027c02 */ /* 0x010fd60008000f00 */
[----:B------:R1:W-:Y:S01]  /*4480*/  @P0 ATOMS.AND RZ, [UR8+0x14], R2 ;  /* 0x00001402ffff098c */ /* 0x0003e2000a800008 */
[----:B--2---:R-:W-:-:S05]  /*4490*/  IMAD.U32 R0, RZ, RZ, UR6 ;  /* 0x00000006ff007e24 */ /* 0x004fca000f8e00ff */
[----:B------:R1:W-:Y:S01]  /*44a0*/  @P0 ATOMS.AND RZ, [UR8+0x18], R0 ;  /* 0x00001800ffff098c */ /* 0x0003e2000a800008 */
[----:B------:R-:W-:Y:S05]  /*44b0*/  BRA `(.L_x_85) ;  /* 0x0000000000147947 */ /* 0x000fea0003800000 */
.L_x_84:
[----:B------:R-:W-:Y:S02]  /*44c0*/  MOV R2, 0x44e0 ;  /* 0x000044e000027802 */ /* 0x000fe40000000f00 */
[----:B---3-5:R-:W-:Y:S05]  /*44d0*/  CALL.REL.NOINC `($__internal_0_$__cuda_sm10x_tcgen05_guardrail_trap_col_being_dealloced_not_returned_by_alloc) ;  /* 0x0000003c00507944 */ /* 0x028fea0003c00000 */
[----:B------:R-:W-:Y:S05]  /*44e0*/  BRA `(.L_x_85) ;  /* 0x0000000000087947 */ /* 0x000fea0003800000 */
.L_x_83:
[----:B------:R-:W-:Y:S02]  /*44f0*/  MOV R2, 0x4510 ;  /* 0x0000451000027802 */ /* 0x000fe40000000f00 */
[----:B---3-5:R-:W-:Y:S05]  /*4500*/  CALL.REL.NOINC `($__internal_2_$__cuda_sm10x_tcgen05_guardrail_trap_unallocated_columns_being_dealloced) ;  /* 0x0000003c005c7944 */ /* 0x028fea0003c00000 */
.L_x_85:
[----:B------:R-:W-:Y:S01]  /*4510*/  NOP ;  /* 0x0000000000007918 */ /* 0x000fe20000000000 */
[----:B------:R-:W-:Y:S05]  /*4520*/  EXIT ;  /* 0x000000000000794d */ /* 0x000fea0003800000 */
.L_x_67:
[----:B------:R-:W-:-:S09]  /*4530*/  UISETP.NE.OR UP0, UPT, UR20, 0x3, !UP3 ;  /* 0x000000031400788c */ /* 0x000fd2000df05670 */
[----:B------:R-:W-:Y:S05]  /*4540*/  BRA.U UP0, `(.L_x_86) ;  /* 0x0000000d00b07547 */ /* 0x000fea000b800000 */
[----:B------:R-:W1:Y:S01]  /*4550*/  LDCU.64 UR4, c[0x0][0x888] ;  /* 0x00011100ff0477ac */ /* 0x000e620008000a00 */
[----:B------:R-:W2:Y:S01]  /*4560*/  LDC.64 R12, c[0x0][0x348] ;  /* 0x0000d200ff0c7b82 */ /* 0x000ea20000000a00 */
[----:B------:R-:W-:Y:S02]  /*4570*/  HFMA2 R9, -RZ, RZ, 0, 0 ;  /* 0x00000000ff097431 */ /* 0x000fe400000001ff */
[----:B------:R-:W-:Y:S01]  /*4580*/  IMAD.MOV.U32 R11, RZ, RZ, 0x1 ;  /* 0x00000001ff0b7424 */ /* 0x000fe200078e00ff */
[----:B------:R-:W3:Y:S01]  /*4590*/  LDCU UR38, c[0x0][0x370] ;  /* 0x00006e00ff2677ac */ /* 0x000ee20008000800 */
[----:B------:R-:W-:Y:S01]  /*45a0*/  IMAD.MOV.U32 R10, RZ, RZ, RZ ;  /* 0x000000ffff0a7224 */ /* 0x000fe200078e00ff */
[----:B------:R-:W-:Y:S01]  /*45b0*/  MOV R8, 0x1800 ;  /* 0x0000180000087802 */ /* 0x000fe20000000f00 */
[----:B------:R-:W3:Y:S01]  /*45c0*/  LDCU.128 UR52, c[0x0][0xb10] ;  /* 0x00016200ff3477ac */ /* 0x000ee20008000c00 */
[----:B------:R-:W4:Y:S01]  /*45d0*/  LDCU UR37, c[0x0][0x374] ;  /* 0x00006e80ff2577ac */ /* 0x000f220008000800 */
[----:B------:R-:W4:Y:S01]  /*45e0*/  LDCU.64 UR32, c[0x0][0x890] ;  /* 0x00011200ff2077ac */ /* 0x000f220008000a00 */
[----:B-1----:R-:W-:Y:S01]  /*45f0*/  UISETP.NE.U32.AND UP0, UPT, UR4, URZ, UPT ;  /* 0x000000ff0400728c */ /* 0x002fe2000bf05070 */
[----:B------:R-:W1:Y:S01]  /*4600*/  LDCU UR15, c[0x0][0xb0c] ;  /* 0x00016180ff0f77ac */ /* 0x000e620008000800 */
[----:B------:R-:W2:Y:S01]  /*4610*/  LDCU UR43, c[0x0][0xb20] ;  /* 0x00016400ff2b77ac */ /* 0x000ea20008000800 */
[----:B------:R-:W2:Y:S01]  /*4620*/  LDCU UR4, c[0x0][0xb30] ;  /* 0x00016600ff0477ac */ /* 0x000ea20008000800 */
[----:B---3--:R-:W-:-:S02]  /*4630*/  UIMAD.WIDE.U32 UR8, UR38, UR52, URZ ;  /* 0x00000034260872a5 */ /* 0x008fc4000f8e00ff */
[----:B----4-:R-:W-:Y:S02]  /*4640*/  UIMAD.WIDE.U32 UR10, UR37, UR55, URZ ;  /* 0x00000037250a72a5 */ /* 0x010fe4000f8e00ff */
[----:B------:R-:W-:Y:S02]  /*4650*/  UISETP.NE.U32.AND UP6, UPT, UR32, URZ, UPT ;  /* 0x000000ff2000728c */ /* 0x000fe4000bfc5070 */
[----:B------:R-:W-:Y:S01]  /*4660*/  UISETP.NE.AND.EX UP5, UPT, UR5, URZ, UPT, UP0 ;  /* 0x000000ff0500728c */ /* 0x000fe2000bfa5300 */
[----:B------:R-:W-:Y:S01]  /*4670*/  UMOV UR6, 0x400 ;  /* 0x0000040000067882 */ /* 0x000fe20000000000 */
[----:B------:R-:W-:Y:S01]  /*4680*/  UISETP.NE.AND UP0, UPT, UR42, 0x1, UPT ;  /* 0x000000012a00788c */ /* 0x000fe2000bf05270 */
[----:B------:R-:W-:Y:S01]  /*4690*/  UMOV UR8, UR9 ;  /* 0x0000000900087c82 */ /* 0x000fe20008000000 */
[----:B------:R-:W-:Y:S01]  /*46a0*/  UMOV UR39, UR11 ;  /* 0x0000000b00277c82 */ /* 0x000fe20008000000 */
[----:B------:R-:W-:Y:S02]  /*46b0*/  USEL UR41, URZ, 0x1, UP4 ;  /* 0x00000001ff297887 */ /* 0x000fe4000a000000 */
[----:B-1----:R-:W-:Y:S01]  /*46c0*/  UISETP.NE.AND UP0, UPT, UR15, 0x1, UPT ;  /* 0x000000010f00788c */ /* 0x002fe2000bf05270 */
[----:B------:R-:W-:Y:S01]  /*46d0*/  UMOV UR21, URZ ;  /* 0x000000ff00157c82 */ /* 0x000fe20008000000 */
[----:B------:R-:W-:-:S02]  /*46e0*/  UPLOP3.LUT UP4, UPT, UPT, UPT, UPT, 0x40, 0x4 ;  /* 0x000000000004789c */ /* 0x000fc40003f8e870 */
[----:B------:R-:W-:Y:S01]  /*46f0*/  UISETP.GE.AND UP2, UPT, UR42, 0x1, UPT ;  /* 0x000000012a00788c */ /* 0x000fe2000bf46270 */
[----:B------:R-:W1:Y:S01]  /*4700*/  LDCU.64 UR22, c[0x0][0xb28] ;  /* 0x00016500ff1677ac */ /* 0x000e620008000a00 */
[----:B------:R-:W-:Y:S02]  /*4710*/  ULEA UR6, UR44, UR6, 0x18 ;  /* 0x000000062c067291 */ /* 0x000fe4000f8ec0ff */
[----:B------:R-:W-:Y:S02]  /*4720*/  UISETP.NE.AND.EX UP6, UPT, UR33, URZ, UPT, UP6 ;  /* 0x000000ff2100728c */ /* 0x000fe4000bfc5360 */
[----:B------:R-:W-:Y:S02]  /*4730*/  USHF.R.U32.HI UR40, URZ, UR53, UR8 ;  /* 0x00000035ff287299 */ /* 0x000fe40008011608 */
[----:B--2---:R-:W-:Y:S02]  /*4740*/  USHF.R.U32.HI UR39, URZ, UR43, UR39 ;  /* 0x0000002bff277299 */ /* 0x004fe40008011627 */
[----:B------:R-:W-:-:S02]  /*4750*/  UISETP.NE.AND UP0, UPT, UR54, 0x1, UPT ;  /* 0x000000013600788c */ /* 0x000fc4000bf05270 */
[----:B------:R-:W-:-:S11]  /*4760*/  UISETP.NE.AND UP3, UPT, UR4, 0x1, UPT ;  /* 0x000000010400788c */ /* 0x000fd6000bf65270 */
.L_x_94:
[C---:B------:R-:W-:Y:S02]  /*4770*/  LEA R3, R10.reuse, UR6, 0x3 ;  /* 0x000000060a037c11 */ /* 0x040fe4000f8e18ff */
[----:B------:R-:W-:Y:S02]  /*4780*/  SHF.L.U32 R0, R9, 0x1f, RZ ;  /* 0x0000001f09007819 */ /* 0x000fe400000006ff */
[----:B------:R-:W-:Y:S02]  /*4790*/  LEA R4, R10, UR6, 0x4 ;  /* 0x000000060a047c11 */ /* 0x000fe4000f8e20ff */
[----:B--2---:R-:W2:Y:S02]  /*47a0*/  SYNCS.PHASECHK.TRANS64.TRYWAIT P0, [R3+URZ+0x120], R0 ;  /* 0x00012000030075a7 */ /* 0x004ea400080011ff */
[----:B--2---:R-:W-:Y:S05]  /*47b0*/  @!P0 BRA `(.L_x_87) ;  /* 0x0000003800008947 */ /* 0x004fea0003800000 */
.L_x_172:
[----:B------:R-:W3:Y:S01]  /*47c0*/  LDS.128 R4, [R4+0x1b0] ;  /* 0x0001b00004047984 */ /* 0x000ee20000000c00 */
[----:B------:R-:W-:Y:S01]  /*47d0*/  UISETP.GE.AND UP0, UPT, UR42, 0x1, UPT ;  /* 0x000000012a00788c */ /* 0x000fe2000bf06270 */
[----:B------:R-:W-:Y:S01]  /*47e0*/  @!PT LDS RZ, [RZ] ;  /* 0x00000000fffff984 */ /* 0x000fe20000000800 */
[----:B------:R-:W-:Y:S01]  /*47f0*/  @!PT LDS RZ, [RZ] ;  /* 0x00000000fffff984 */ /* 0x000fe20000000800 */
[----:B------:R-:W-:Y:S01]  /*4800*/  @!PT LDS RZ, [RZ] ;  /* 0x00000000fffff984 */ /* 0x000fe20000000800 */
[----:B------:R-:W-:Y:S01]  /*4810*/  @!PT LDS RZ, [RZ] ;  /* 0x00000000fffff984 */ /* 0x000fe20000000800 */
[----:B------:R4:W-:Y:S06]  /*4820*/  MEMBAR.ALL.CTA ;  /* 0x0000000000007992 */ /* 0x0009ec0000008000 */
[----:B----4-:R-:W4:Y:S01]  /*4830*/  FENCE.VIEW.ASYNC.S ;  /* 0x00000000000073c6 */ /* 0x010f220000000000 */
[----:B---3--:R-:W-:Y:S11]  /*4840*/  LOP3.LUT P0, RZ, R6, 0x1, RZ, 0xc0, !PT ;  /* 0x0000000106ff7812 */ /* 0x008ff6000780c0ff */
[----:B------:R-:W-:Y:S02]  /*4850*/  @!UPT UIADD3 URZ, UPT, UPT, URZ, URZ, URZ ;  /* 0x000000fffffff290 */ /* 0x000fe4000fffe0ff */
[----:B----4-:R-:W-:Y:S01]  /*4860*/  VOTEU.ANY UP2, P0 ;  /* 0x0000000000ff7886 */ /* 0x010fe20000040100 */
[----:B------:R-:W-:Y:S11]  /*4870*/  PLOP3.LUT P0, PT, PT, PT, UP2, 0x80, 0x8 ;  /* 0x000000000008781c */ /* 0x000ff60003f0f028 */
[----:B------:R-:W-:Y:S02]  /*4880*/  @!UPT UIADD3 URZ, UPT, UPT, URZ, URZ, URZ ;  /* 0x000000fffffff290 */ /* 0x000fe4000fffe0ff */
[----:B--2---:R-:W-:Y:S02]  /*4890*/  @P0 SHF.R.U32.HI R0, RZ, 0x10, R5 ;  /* 0x00000010ff000819 */ /* 0x004fe40000011605 */
[----:B------:R-:W-:Y:S02]  /*48a0*/  @P0 MOV R2, R4 ;  /* 0x0000000400020202 */ /* 0x000fe40000000f00 */
[----:B------:R-:W-:Y:S01]  /*48b0*/  @P0 R2UR UR4, R0 ;  /* 0x00000000000402ca */ /* 0x000fe200000e0000 */
[----:B------:R-:W-:Y:S01]  /*48c0*/  VIADD R0, R3, 0x130 ;  /* 0x0000013003007836 */ /* 0x000fe20000000000 */
[----:B------:R-:W-:Y:S02]  /*48d0*/  @P0 LOP3.LUT R4, R5, 0xffff, RZ, 0xc0, !PT ;  /* 0x0000ffff05040812 */ /* 0x000fe400078ec0ff */
[----:B------:R-:W-:Y:S02]  /*48e0*/  @P0 R2UR UR7, R2 ;  /* 0x00000000020702ca */ /* 0x000fe400000e0000 */
[----:B------:R-:W-:Y:S02]  /*48f0*/  PRMT R0, RZ, 0x654, R0 ;  /* 0x00000654ff007816 */ /* 0x000fe40000000000 */
[----:B------:R-:W-:Y:S02]  /*4900*/  @P0 R2UR UR5, R4 ;  /* 0x00000000040502ca */ /* 0x000fe400000e0000 */
[----:B------:R2:W-:Y:S03]  /*4910*/  SYNCS.ARRIVE.TRANS64.RED.A1T0 RZ, [R0+URZ], RZ ;  /* 0x000000ff00ff79a7 */ /* 0x0005e600081004ff */
[----:B------:R-:W-:Y:S04]  /*4920*/  @UP2 UMOV UR29, UR4 ;  /* 0x00000004001d2c82 */ /* 0x000fe80008000000 */
[----:B------:R-:W-:Y:S04]  /*4930*/  @UP2 UMOV UR14, UR7 ;  /* 0x00000007000e2c82 */ /* 0x000fe80008000000 */
[----:B------:R-:W-:Y:S01]  /*4940*/  @UP2 UMOV UR13, UR5 ;  /* 0x00000005000d2c82 */ /* 0x000fe20008000000 */
[----:B------:R-:W-:Y:S05]  /*4950*/  BRA.U !UP0, `(.L_x_88) ;  /* 0x0000000108c07547 */ /* 0x000fea000b800000 */
[----:B------:R-:W-:Y:S02]  /*4960*/  UIMAD.WIDE.U32 UR10, UR13, UR55, URZ ;  /* 0x000000370d0a72a5 */ /* 0x000fe4000f8e00ff */
[----:B------:R-:W-:Y:S02]  /*4970*/  UP2UR UR12, UPR, URZ, 0x4 ;  /* 0x00000004ff0c7883 */ /* 0x000fe40008000000 */
[----:B------:R-:W-:Y:S02]  /*4980*/  UISETP.NE.AND UP2, UPT, UR54, 0x1, UPT ;  /* 0x000000013600788c */ /* 0x000fe4000bf45270 */
[----:B------:R-:W-:Y:S02]  /*4990*/  UIMAD.WIDE.U32 UR16, UR14, UR52, URZ ;  /* 0x000000340e1072a5 */ /* 0x000fe4000f8e00ff */
[----:B------:R-:W-:Y:S02]  /*49a0*/  USEL UR4, UR37, UR39, !UP2 ;  /* 0x0000002725047287 */ /* 0x000fe4000d000000 */
[----:B------:R-:W-:Y:S02]  /*49b0*/  UISETP.NE.AND UP0, UPT, UR15, 0x1, UPT ;  /* 0x000000010f00788c */ /* 0x000fe4000bf05270 */
[----:B------:R-:W-:Y:S02]  /*49c0*/  UP2UR UR20, UPR, URZ, 0x2 ;  /* 0x00000002ff147883 */ /* 0x000fe40008000000 */
[----:B------:R-:W-:Y:S02]  /*49d0*/  UISETP.NE.AND UP1, UPT, UR42, 0x1, UPT ;  /* 0x000000012a00788c */ /* 0x000fe4000bf25270 */
[----:B-1----:R-:W-:Y:S02]  /*49e0*/  UIMAD.WIDE.U32 UR18, UR4, UR22, URZ ;  /* 0x00000016041272a5 */ /* 0x002fe4000f8e00ff */
[----:B------:R-:W-:Y:S01]  /*49f0*/  USEL UR8, UR38, UR40, !UP0 ;  /* 0x0000002826087287 */ /* 0x000fe2000c000000 */
[----:B------:R-:W-:Y:S02]  /*4a00*/  UMOV UR5, UR11 ;  /* 0x0000000b00057c82 */ /* 0x000fe40008000000 */
[----:B------:R-:W-:Y:S02]  /*4a10*/  USHF.R.U32.HI UR7, URZ, UR43, UR5 ;  /* 0x0000002bff077299 */ /* 0x000fe40008011605 */
[----:B------:R-:W-:Y:S02]  /*4a20*/  UIMAD.WIDE.U32 UR24, UR8, UR22, URZ ;  /* 0x00000016081872a5 */ /* 0x000fe4000f8e00ff */
[----:B------:R-:W-:Y:S02]  /*4a30*/  USEL UR7, UR13, UR7, !UP2 ;  /* 0x000000070d077287 */ /* 0x000fe4000d000000 */
[----:B------:R-:W-:Y:S02]  /*4a40*/  UISETP.NE.AND UP2, UPT, UR12, URZ, UPT ;  /* 0x000000ff0c00728c */ /* 0x000fe4000bf45270 */
[----:B------:R-:W-:Y:S01]  /*4a50*/  UIMAD.WIDE.U32 UR10, UR7, UR22, URZ ;  /* 0x00000016070a72a5 */ /* 0x000fe2000f8e00ff */
[----:B------:R-:W-:Y:S02]  /*4a60*/  UMOV UR5, UR17 ;  /* 0x0000001100057c82 */ /* 0x000fe40008000000 */
[----:B------:R-:W-:Y:S03]  /*4a70*/  USHF.R.U32.HI UR9, URZ, UR53, UR5 ;  /* 0x00000035ff097299 */ /* 0x000fe60008011605 */
[----:B------:R-:W-:Y:S02]  /*4a80*/  UMOV UR5, UR19 ;  /* 0x0000001300057c82 */ /* 0x000fe40008000000 */
[----:B------:R-:W-:Y:S03]  /*4a90*/  @UP1 USHF.R.U32.HI UR4, URZ, UR23, UR5 ;  /* 0x00000017ff041299 */ /* 0x000fe60008011605 */
[----:B------:R-:W-:Y:S01]  /*4aa0*/  UMOV UR5, UR25 ;  /* 0x0000001900057c82 */ /* 0x000fe20008000000 */
[----:B------:R-:W-:Y:S02]  /*4ab0*/  UIMAD UR4, UR42, UR4, URZ ;  /* 0x000000042a0472a4 */ /* 0x000fe4000f8e02ff */
[----:B------:R-:W-:Y:S02]  /*4ac0*/  @UP1 USHF.R.U32.HI UR8, URZ, UR23, UR5 ;  /* 0x00000017ff081299 */ /* 0x000fe40008011605 */
[----:B------:R-:W-:Y:S02]  /*4ad0*/  USEL UR5, UR14, UR9, !UP0 ;  /* 0x000000090e057287 */ /* 0x000fe4000c000000 */
[----:B------:R-:W-:Y:S02]  /*4ae0*/  UIMAD UR9, UR42, UR8, URZ ;  /* 0x000000082a0972a4 */ /* 0x000fe4000f8e02ff */
[----:B------:R-:W-:Y:S03]  /*4af0*/  UISETP.GE.AND UP0, UPT, UR7, UR4, UPT ;  /* 0x000000040700728c */ /* 0x000fe6000bf06270 */
[----:B------:R-:W-:Y:S01]  /*4b00*/  UMOV UR4, UR11 ;  /* 0x0000000b00047c82 */ /* 0x000fe20008000000 */
[----:B------:R-:W-:Y:S02]  /*4b10*/  UISETP.GE.OR UP0, UPT, UR5, UR9, UP0 ;  /* 0x000000090500728c */ /* 0x000fe40008706670 */
[----:B------:R-:W-:Y:S02]  /*4b20*/  USHF.R.U32.HI UR4, URZ, UR23, UR4 ;  /* 0x00000017ff047299 */ /* 0x000fe40008011604 */
[----:B------:R-:W-:Y:S02]  /*4b30*/  UIMAD.WIDE.U32 UR10, UR5, UR22, URZ ;  /* 0x00000016050a72a5 */ /* 0x000fe4000f8e00ff */
[----:B------:R-:W-:Y:S04]  /*4b40*/  USEL UR12, UR7, UR4, !UP1 ;  /* 0x00000004070c7287 */ /* 0x000fe8000c800000 */
[----:B------:R-:W-:Y:S01]  /*4b50*/  UIADD3 UR9, UPT, UPT, -UR12, URZ, URZ ;  /* 0x000000ff0c097290 */ /* 0x000fe2000fffe1ff */
[----:B------:R-:W-:Y:S02]  /*4b60*/  @!UP0 UMOV UR4, UR11 ;  /* 0x0000000b00048c82 */ /* 0x000fe40008000000 */
[----:B------:R-:W-:Y:S02]  /*4b70*/  @!UP0 USHF.R.U32.HI UR4, URZ, UR23, UR4 ;  /* 0x00000017ff048299 */ /* 0x000fe40008011604 */
[----:B------:R-:W-:Y:S02]  /*4b80*/  UIMAD UR9, UR42, UR9, UR7 ;  /* 0x000000092a0972a4 */ /* 0x000fe4000f8e0207 */
[----:B------:R-:W-:Y:S02]  /*4b90*/  @!UP0 USEL UR4, UR5, UR4, !UP1 ;  /* 0x0000000405048287 */ /* 0x000fe4000c800000 */
[----:B------:R-:W-:Y:S02]  /*4ba0*/  UISETP.NE.AND UP1, UPT, UR20, URZ, UPT ;  /* 0x000000ff1400728c */ /* 0x000fe4000bf25270 */
[----:B------:R-:W-:Y:S02]  /*4bb0*/  @!UP0 UIMAD UR9, UR8, UR9, UR4 ;  /* 0x00000009080982a4 */ /* 0x000fe4000f8e0204 */
[----:B------:R-:W-:Y:S02]  /*4bc0*/  @!UP0 UIADD3 UR10, UPT, UPT, UR12, -UR4, URZ ;  /* 0x800000040c0a8290 */ /* 0x000fe4000fffe0ff */
[----:B------:R-:W-:Y:S02]  /*4bd0*/  UIADD3 UR4, UPT, UPT, -UR5, URZ, URZ ;  /* 0x000000ff05047290 */ /* 0x000fe4000fffe1ff */
[----:B------:R-:W-:Y:S02]  /*4be0*/  UIADD3 UR8, UPT, UPT, -UR7, URZ, URZ ;  /* 0x000000ff07087290 */ /* 0x000fe4000fffe1ff */
[----:B------:R-:W-:Y:S02]  /*4bf0*/  @!UP0 UIMAD UR7, UR10, UR42, UR5 ;  /* 0x0000002a0a0782a4 */ /* 0x000fe4000f8e0205 */
[----:B------:R-:W-:Y:S02]  /*4c00*/  UIMAD UR14, UR15, UR4, UR14 ;  /* 0x000000040f0e72a4 */ /* 0x000fe4000f8e020e */
[----:B------:R-:W-:Y:S01]  /*4c10*/  UIMAD UR13, UR54, UR8, UR13 ;  /* 0x00000008360d72a4 */ /* 0x000fe2000f8e020d */
[----:B------:R-:W-:Y:S02]  /*4c20*/  @!UP0 UMOV UR5, UR9 ;  /* 0x0000000900058c82 */ /* 0x000fe40008000000 */
[----:B------:R-:W-:Y:S02]  /*4c30*/  UIMAD UR14, UR5, UR15, UR14 ;  /* 0x0000000f050e72a4 */ /* 0x000fe4000f8e020e */
[----:B------:R-:W-:Y:S11]  /*4c40*/  UIMAD UR13, UR7, UR54, UR13 ;  /* 0x00000036070d72a4 */ /* 0x000ff6000f8e020d */
[----:B------:R-:W-:Y:S01]  /*4c50*/  @!UPT UIADD3 URZ, UPT, UPT, URZ, URZ, URZ ;  /* 0x000000fffffff290 */ /* 0x000fe2000fffe0ff */
.L_x_88:
[----:B------:R-:W3:Y:S01]  /*4c60*/  @!UP3 LDCU.128 UR16, c[0x0][0xb10] ;  /* 0x00016200ff10b7ac */ /* 0x000ee20008000c00 */
[----:B------:R-:W-:Y:S04]  /*4c70*/  ISETP.NE.U32.AND P0, PT, RZ, UR32, PT ;  /* 0x00000020ff007c0c */ /* 0x000fe8000bf05070 */
[----:B------:R-:W-:Y:S01]  /*4c80*/  ISETP.NE.AND.EX P0, PT, RZ, UR33, PT, P0 ;  /* 0x00000021ff007c0c */ /* 0x000fe2000bf05300 */
[----:B------:R-:W4:Y:S01]  /*4c90*/  @!UP3 LDCU UR5, c[0x0][0xb0c] ;  /* 0x00016180ff05b7ac */ /* 0x000f220008000800 */
[----:B---3--:R-:W-:Y:S02]  /*4ca0*/  UIMAD.WIDE.U32 UR8, UR14, UR16, URZ ;  /* 0x000000100e0872a5 */ /* 0x008fe4000f8e00ff */
[----:B------:R-:W-:Y:S05]  /*4cb0*/  UIMAD.WIDE.U32 UR10, UR13, UR19, URZ ;  /* 0x000000130d0a72a5 */ /* 0x000fea000f8e00ff */
[----:B------:R-:W-:Y:S01]  /*4cc0*/  @!UP3 UMOV UR4, UR9 ;  /* 0x000000090004bc82 */ /* 0x000fe20008000000 */
[----:B----4-:R-:W-:Y:S02]  /*4cd0*/  @!UP3 UISETP.NE.AND UP0, UPT, UR5, 0x1, UPT ;  /* 0x000000010500b88c */ /* 0x010fe4000bf05270 */
[----:B------:R-:W-:Y:S01]  /*4ce0*/  @!UP3 USHF.R.U32.HI UR4, URZ, UR17, UR4 ;  /* 0x00000011ff04b299 */ /* 0x000fe20008011604 */
[----:B------:R-:W-:Y:S03]  /*4cf0*/  @!UP3 UMOV UR7, UR11 ;  /* 0x0000000b0007bc82 */ /* 0x000fe60008000000 */
[----:B------:R-:W-:Y:S02]  /*4d00*/  @!UP3 USEL UR8, UR14, UR4, !UP0 ;  /* 0x000000040e08b287 */ /* 0x000fe4000c000000 */
[----:B------:R-:W-:Y:S05]  /*4d10*/  @!UP3 UISETP.NE.AND UP0, UPT, UR18, 0x1, UPT ;  /* 0x000000011200b88c */ /* 0x000fea000bf05270 */
[----:B------:R-:W3:Y:S02]  /*4d20*/  @!UP3 LDCU UR4, c[0x0][0xb20] ;  /* 0x00016400ff04b7ac */ /* 0x000ee40008000800 */
[----:B---3--:R-:W-:Y:S04]  /*4d30*/  @!UP3 USHF.R.U32.HI UR7, URZ, UR4, UR7 ;  /* 0x00000004ff07b299 */ /* 0x008fe80008011607 */
[----:B------:R-:W-:Y:S04]  /*4d40*/  @!UP3 USEL UR7, UR13, UR7, !UP0 ;  /* 0x000000070d07b287 */ /* 0x000fe8000c000000 */
[----:B------:R-:W-:Y:S02]  /*4d50*/  @!UP3 UIADD3 UR4, UPT, UPT, -UR8, UR7, URZ ;  /* 0x000000070804b290 */ /* 0x000fe4000fffe1ff */
[----:B------:R-:W-:Y:S02]  /*4d60*/  @!UP3 UIADD3 UR7, UPT, UPT, UR8, -UR7, URZ ;  /* 0x800000070807b290 */ /* 0x000fe4000fffe0ff */
[----:B------:R-:W-:Y:S02]  /*4d70*/  @!UP3 UIMAD UR14, UR4, UR5, UR14 ;  /* 0x00000005040eb2a4 */ /* 0x000fe4000f8e020e */
[----:B------:R-:W-:Y:S01]  /*4d80*/  @!UP3 UIMAD UR13, UR7, UR18, UR13 ;  /* 0x00000012070db2a4 */ /* 0x000fe2000f8e020d */
[----:B------:R-:W-:Y:S11]  /*4d90*/  BRA.U UP4, `(.L_x_89) ;  /* 0x0000000104107547 */ /* 0x000ff6000b800000 */
[----:B------:R-:W-:Y:S04]  /*4da0*/  MOV R2, UR41 ;  /* 0x0000002900027c02 */ /* 0x000fe80008000f00 */
[----:B------:R-:W-:Y:S04]  /*4db0*/  SHF.L.U32 R2, R2, 0x1f, RZ ;  /* 0x0000001f02027819 */ /* 0x000fe800000006ff */
[----:B------:R-:W3:Y:S02]  /*4dc0*/  SYNCS.PHASECHK.TRANS64.TRYWAIT P1, [UR6+0x118], R2 ;  /* 0x00011802ff0075a7 */ /* 0x000ee40008021106 */
[----:B---3--:R-:W-:Y:S05]  /*4dd0*/  @!P1 BRA `(.L_x_90) ;  /* 0x00000030008c9947 */ /* 0x008fea0003800000 */
.L_x_89:
[----:B------:R-:W-:Y:S05]  /*4de0*/  BRA.U !UP6, `(.L_x_91) ;  /* 0x000000010e387547 */ /* 0x000fea000b800000 */
[----:B------:R-:W-:Y:S01]  /*4df0*/  UPLOP3.LUT UP1, UPT, UPT, UPT, UP5, 0x80, 0x8 ;  /* 0x000000000008789c */ /* 0x000fe20003f2f050 */
[----:B--2---:R-:W-:Y:S01]  /*4e00*/  HFMA2 R0, -RZ, RZ, 0, 5.9604644775390625e-08 ;  /* 0x00000001ff007431 */ /* 0x004fe200000001ff */
[----:B------:R-:W2:Y:S01]  /*4e10*/  LDCU.64 UR8, c[0x0][0x358] ;  /* 0x00006b00ff0877ac */ /* 0x000ea20008000a00 */
[----:B------:R-:W-:Y:S03]  /*4e20*/  IMAD.MOV.U32 R65, RZ, RZ, 0x1 ;  /* 0x00000001ff417424 */ /* 0x000fe600078e00ff */
[----:B------:R-:W-:Y:S05]  /*4e30*/  PLOP3.LUT P1, PT, PT, PT, UP1, 0x80, 0x8 ;  /* 0x000000000008781c */ /* 0x000fea0003f2f018 */
[----:B------:R-:W3:Y:S01]  /*4e40*/  @UP1 LDCU.64 UR4, c[0x0][0x888] ;  /* 0x00011100ff0417ac */ /* 0x000ee20008000a00 */
[----:B------:R-:W-:Y:S07]  /*4e50*/  @UP1 UIMAD UR7, UR36, UR32, URZ ;  /* 0x00000020240712a4 */ /* 0x000fee000f8e02ff */
[----:B------:R-:W-:Y:S01]  /*4e60*/  @!P1 PRMT R65, R0, 0x7610, R65 ;  /* 0x0000761000419816 */ /* 0x000fe20000000041 */
[----:B---3--:R-:W-:Y:S06]  /*4e70*/  @UP1 UIMAD.WIDE UR4, UR7, 0x4, UR4 ;  /* 0x00000004070418a5 */ /* 0x008fec000f8e0204 */
[----:B-----5:R-:W-:Y:S01]  /*4e80*/  IMAD.U32 R42, RZ, RZ, UR4 ;  /* 0x00000004ff2a7e24 */ /* 0x020fe2000f8e00ff */
[----:B------:R-:W-:Y:S04]  /*4e90*/  MOV R43, UR5 ;  /* 0x00000005002b7c02 */ /* 0x000fe80008000f00 */
[----:B------:R-:W3:Y:S01]  /*4ea0*/  @!UP1 LDCU UR4, c[0x0][0x880] ;  /* 0x00011000ff0497ac */ /* 0x000ee20008000800 */
[----:B--2---:R4:W5:Y:S02]  /*4eb0*/  @P1 LDG.E R42, desc[UR8][R42.64] ;  /* 0x000000082a2a1981 */ /* 0x004964000c1e1900 */
[----:B---34-:R-:W-:Y:S07]  /*4ec0*/  @!P1 IMAD.U32 R42, RZ, RZ, UR4 ;  /* 0x00000004ff2a9e24 */ /* 0x018fee000f8e00ff */
.L_x_91:
[----:B-----5:R-:W-:Y:S01]  /*4ed0*/  @!P0 FSETP.EQ.AND P1, PT, R42, RZ, PT ;  /* 0x000000ff2a00820b */ /* 0x020fe20003f22000 */
[----:B------:R-:W-:Y:S01]  /*4ee0*/  @!UPT UIADD3 URZ, UPT, UPT, URZ, URZ, URZ ;  /* 0x000000fffffff290 */ /* 0x000fe2000fffe0ff */
[----:B------:R-:W-:Y:S11]  /*4ef0*/  @!P0 BRA `(.L_x_92) ;  /* 0x0000000000148947 */ /* 0x000ff60003800000 */
[----:B------:R-:W-:Y:S02]  /*4f00*/  LOP3.LUT P0, RZ, R65, 0xff, RZ, 0xc0, !PT ;  /* 0x000000ff41ff7812 */ /* 0x000fe4000780c0ff */
[----:B------:R-:W-:Y:S04]  /*4f10*/  PLOP3.LUT P1, PT, PT, PT, UP1, 0x80, 0x8 ;  /* 0x000000000008781c */ /* 0x000fe80003f2f018 */
[----:B------:R-:W-:Y:S07]  /*4f20*/  PLOP3.LUT P1, PT, P1, PT, PT, 0x8, 0x80 ;  /* 0x000000000080781c */ /* 0x000fee0000f2e170 */
[----:B------:R-:W-:Y:S11]  /*4f30*/  @P0 FSETP.EQ.AND P1, PT, R42, RZ, PT ;  /* 0x000000ff2a00020b */ /* 0x000ff60003f22000 */
[----:B------:R-:W-:Y:S02]  /*4f40*/  @!UPT UIADD3 URZ, UPT, UPT, URZ, URZ, URZ ;  /* 0x000000fffffff290 */ /* 0x000fe4000fffe0ff */
.L_x_92:
[----:B------:R-:W-:Y:S01]  /*4f50*/  ULEA UR5, UR21, UR6, 0x3 ;  /* 0x0000000615057291 */ /* 0x000fe2000f8e18ff */
[----:B--2---:R-:W-:Y:S02]  /*4f60*/  SHF.L.U32 R0, R11, 0x1f, RZ ;  /* 0x0000001f0b007819 */ /* 0x004fe400000006ff */
[----:B------:R-:W-:Y:S01]  /*4f70*/  ELECT P0, URZ, PT ;  /* 0x0000000000ff782f */ /* 0x000fe20003800000 */
[----:B------:R-:W-:Y:S05]  /*4f80*/  VIADD R10, R10, 0x1 ;  /* 0x000000010a0a7836 */ /* 0x000fea0000000000 */
[----:B------:R-:W2:Y:S02]  /*4f90*/  SYNCS.PHASECHK.TRANS64.TRYWAIT P2, [UR5+0x100], R0 ;  /* 0x00010000ff0075a7 */ /* 0x000ea40008041105 */
[----:B--2---:R-:W-:Y:S05]  /*4fa0*/  @!P2 BRA `(.L_x_93) ;  /* 0x000000300030a947 */ /* 0x004fea0003800000 */
.L_x_175:
[----:B------:R-:W-:Y:S01]  /*4fb0*/  UIADD3 UR25, UPT, UPT, UR5, 0xf0, URZ ;  /* 0x000000f005197890 */ /* 0x000fe2000fffe0ff */
[----:B------:R-:W-:Y:S01]  /*4fc0*/  PLOP3.LUT P0, PT, P1, P0, PT, 0xf2, 0x2f ;  /* 0x00000000002f781c */ /* 0x000fe20000f01e72 */
[----:B------:R-:W-:Y:S01]  /*4fd0*/  UPLOP3.LUT UP4, UPT, UPT, UPT, UPT, 0x80, 0x8 ;  /* 0x000000000008789c */ /* 0x000fe20003f8f070 */
[----:B------:R-:W-:Y:S01]  /*4fe0*/  UMOV UR34, 0x0 ;  /* 0x0000000000227882 */ /* 0x000fe20000000000 */
[----:B------:R-:W-:Y:S01]  /*4ff0*/  UMOV UR35, 0x10000000 ;  /* 0x1000000000237882 */ /* 0x000fe20000000000 */
[----:B------:R-:W-:Y:S01]  /*5000*/  UMOV UR28, UR36 ;  /* 0x00000024001c7c82 */ /* 0x000fe20008000000 */
[----:B------:R-:W-:Y:S01]  /*5010*/  UMOV UR20, UR36 ;  /* 0x0000002400147c82 */ /* 0x000fe20008000000 */
[----:B------:R-:W-:Y:S01]  /*5020*/  UMOV UR17, UR25 ;  /* 0x0000001900117c82 */ /* 0x000fe20008000000 */
[----:B------:R-:W-:Y:S01]  /*5030*/  UMOV UR12, UR36 ;  /* 0x00000024000c7c82 */ /* 0x000fe20008000000 */
[----:B------:R-:W-:Y:S01]  /*5040*/  UMOV UR9, UR25 ;  /* 0x0000001900097c82 */ /* 0x000fe20008000000 */
[----:B------:R-:W-:Y:S04]  /*5050*/  UMOV UR36, UR29 ;  /* 0x0000001d00247c82 */ /* 0x000fe80008000000 */
[----:B------:R-:W-:Y:S01]  /*5060*/  VOTEU.ALL UP0, P0 ;  /* 0x0000000000ff7886 */ /* 0x000fe20000000000 */
[----:B--2---:R-:W-:Y:S04]  /*5070*/  @!P0 IADD3 R2, P1, PT, R12, 0x580, RZ ;  /* 0x000005800c028810 */ /* 0x004fe80007f3e0ff */
[----:B------:R-:W-:Y:S01]  /*5080*/  @!UP0 UIMAD UR4, UR21, 0x1800, UR6 ;  /* 0x00001800150488a4 */ /* 0x000fe2000f8e0206 */
[----:B------:R-:W-:Y:S01]  /*5090*/  @!P0 IMAD.X R0, RZ, RZ, R13, P1 ;  /* 0x000000ffff008224 */ /* 0x000fe200008e060d */
[----:B------:R-:W-:Y:S01]  /*50a0*/  @!UP0 UIMAD UR26, UR47, 0x30, URZ ;  /* 0x000000302f1a88a4 */ /* 0x000fe2000f8e02ff */
[----:B------:R-:W-:Y:S01]  /*50b0*/  @!P0 R2UR UR7, R2 ;  /* 0x00000000020782ca */ /* 0x000fe200000e0000 */
[----:B------:R-:W-:Y:S01]  /*50c0*/  @!UP0 UIADD3 UR24, UPT, UPT, UR4, 0x200, URZ ;  /* 0x0000020004188890 */ /* 0x000fe2000fffe0ff */
[----:B------:R-:W-:Y:S01]  /*50d0*/  ISETP.NE.AND P1, PT, R10, 0x2, PT ;  /* 0x000000020a00780c */ /* 0x000fe20003f25270 */
[----:B------:R-:W-:Y:S02]  /*50e0*/  @!UP0 UIADD3 UR16, UPT, UPT, UR4, 0xa00, URZ ;  /* 0x00000a0004108890 */ /* 0x000fe4000fffe0ff */
[----:B------:R-:W-:Y:S01]  /*50f0*/  @!UP0 UIADD3 UR8, UPT, UPT, UR4, 0x1200, URZ ;  /* 0x0000120004088890 */ /* 0x000fe2000fffe0ff */
[----:B------:R-:W-:Y:S01]  /*5100*/  @!P0 R2UR UR4, R0 ;  /* 0x00000000000482ca */ /* 0x000fe200000e0000 */
[----:B------:R-:W-:Y:S01]  /*5110*/  @!UP0 USHF.L.U32 UR27, UR48, 0x6, URZ ;  /* 0x00000006301b8899 */ /* 0x000fe200080006ff */
[----:B------:R-:W-:Y:S01]  /*5120*/  SEL R0, RZ, 0x1, P1 ;  /* 0x00000001ff007807 */ /* 0x000fe20000800000 */
[----:B------:R-:W-:Y:S01]  /*5130*/  @!UP0 UIADD3 UR18, UPT, UPT, UR26, 0x10, URZ ;  /* 0x000000101a128890 */ /* 0x000fe2000fffe0ff */
[----:B------:R-:W-:Y:S01]  /*5140*/  SEL R10, R10, RZ, P1 ;  /* 0x000000ff0a0a7207 */ /* 0x000fe20000800000 */
[----:B------:R-:W-:Y:S01]  /*5150*/  @!UP0 UIADD3 UR10, UPT, UPT, UR26, 0x20, URZ ;  /* 0x000000201a0a8890 */ /* 0x000fe2000fffe0ff */
[----:B------:R-:W-:Y:S01]  /*5160*/  LOP3.LUT R9, R9, R0, RZ, 0x3c, !PT ;  /* 0x0000000009097212 */ /* 0x000fe200078e3cff */
[----:B------:R-:W-:Y:S01]  /*5170*/  IMAD.U32 R2, RZ, RZ, UR7 ;  /* 0x00000007ff027e24 */ /* 0x000fe2000f8e00ff */
[----:B------:R-:W-:Y:S01]  /*5180*/  VOTEU.ALL UP0, P0 ;  /* 0x0000000000ff7886 */ /* 0x000fe20000000000 */
[----:B------:R-:W-:Y:S01]  /*5190*/  UMOV UR19, UR27 ;  /* 0x0000001b00137c82 */ /* 0x000fe20008000000 */
[----:B------:R-:W-:Y:S01]  /*51a0*/  UMOV UR11, UR27 ;  /* 0x0000001b000b7c82 */ /* 0x000fe20008000000 */
[----:B------:R-:W-:Y:S01]  /*51b0*/  UIADD3 UR47, UPT, UPT, UR13, UR60, URZ ;  /* 0x0000003c0d2f7290 */ /* 0x000fe2000fffe0ff */
[----:B------:R-:W-:Y:S01]  /*51c0*/  @!P0 R2UR UR30, R2 ;  /* 0x00000000021e82ca */ /* 0x000fe200000e0000 */
[----:B------:R-:W-:Y:S01]  /*51d0*/  IMAD.U32 R3, RZ, RZ, UR4 ;  /* 0x00000004ff037e24 */ /* 0x000fe2000f8e00ff */
[----:B------:R-:W-:Y:S02]  /*51e0*/  UIADD3 UR4, UPT, UPT, UR21, 0x1, URZ ;  /* 0x0000000115047890 */ /* 0x000fe4000fffe0ff */
[----:B------:R-:W-:Y:S02]  /*51f0*/  UIADD3 UR48, UPT, UPT, UR14, UR61, URZ ;  /* 0x0000003d0e307290 */ /* 0x000fe4000fffe0ff */
[----:B------:R-:W-:Y:S11]  /*5200*/  @!P0 R2UR UR31, R3 ;  /* 0x00000000031f82ca */ /* 0x000ff600000e0000 */
[----:B------:R-:W-:Y:S02]  /*5210*/  @!UPT UIADD3 URZ, UPT, UPT, URZ, URZ, URZ ;  /* 0x000000fffffff290 */ /* 0x000fe4000fffe0ff */
[----:B------:R2:W-:Y:S01]  /*5220*/  @!UP0 UTMALDG.3D [UR24], [UR30], desc[UR34] ;  /* 0x000022181e0085b4 */ /* 0x0005e20008011000 */
[----:B------:R-:W-:Y:S05]  /*5230*/  VOTEU.ALL UP0, P0 ;  /* 0x0000000000ff7886 */ /* 0x000fea0000000000 */
[----:B------:R2:W-:Y:S01]  /*5240*/  @!UP0 UTMALDG.3D [UR16], [UR30], desc[UR34] ;  /* 0x000022101e0085b4 */ /* 0x0005e20008011000 */
[----:B------:R-:W-:Y:S04]  /*5250*/  UISETP.NE.AND UP0, UPT, UR4, 0x2, UPT ;  /* 0x000000020400788c */ /* 0x000fe8000bf05270 */
[----:B------:R-:W-:Y:S02]  /*5260*/  USEL UR7, URZ, 0x1, UP0 ;  /* 0x00000001ff077887 */ /* 0x000fe40008000000 */
[----:B------:R-:W-:Y:S02]  /*5270*/  USEL UR21, UR4, URZ, UP0 ;  /* 0x000000ff04157287 */ /* 0x000fe40008000000 */
[----:B------:R-:W-:Y:S01]  /*5280*/  VOTEU.ALL UP0, P0 ;  /* 0x0000000000ff7886 */ /* 0x000fe20000000000 */
[----:B------:R-:W-:Y:S01]  /*5290*/  UPRMT UR4, UR44, 0x654, UR25 ;  /* 0x000006542c047896 */ /* 0x000fe20008000019 */
[----:B------:R-:W-:Y:S03]  /*52a0*/  LOP3.LUT R11, R11, UR7, RZ, 0x3c, !PT ;  /* 0x000000070b0b7c12 */ /* 0x000fe6000f8e3cff */
[----:B------:R2:W-:Y:S01]  /*52b0*/  @!UP0 UTMALDG.3D [UR8], [UR30], desc[UR34] ;  /* 0x000022081e0085b4 */ /* 0x0005e20008011000 */
[----:B------:R2:W-:Y:S04]  /*52c0*/  @!P0 SYNCS.ARRIVE.TRANS64.RED.A0TR RZ, [UR5+0xf0], R8 ;  /* 0x0000f008ffff89a7 */ /* 0x0005e80008300405 */
[----:B------:R-:W-:Y:S01]  /*52d0*/  SYNCS.ARRIVE.TRANS64.RED.A1T0 RZ, [UR4], RZ ;  /* 0x000000ffffff79a7 */ /* 0x000fe20008100404 */
[----:B------:R-:W-:Y:S05]  /*52e0*/  BRA.U UP2, `(.L_x_94) ;  /* 0xfffffff502207547 */ /* 0x000fea000b83ffff */
[----:B------:R-:W-:Y:S01]  /*52f0*/  UIADD3 UR6, UPT, UPT, UR6, 0x100, URZ ;  /* 0x0000010006067890 */ /* 0x000fe2000fffe0ff */
[----:B------:R-:W-:-:S03]  /*5300*/  SHF.L.U32 R2, R11, 0x1f, RZ ;  /* 0x0000001f0b027819 */ /* 0x000fc600000006ff */
[----:B------:R-:W-:-:S09]  /*5310*/  ULEA UR4, UR21, UR6, 0x3 ;  /* 0x0000000615047291 */ /* 0x000fd2000f8e18ff */
[----:B------:R-:W3:Y:S02]  /*5320*/  SYNCS.PHASECHK.TRANS64.TRYWAIT P0, [UR4], R2 ;  /* 0x00000002ff0075a7 */ /* 0x000ee40008001104 */
[----:B---3--:R-:W-:Y:S05]  /*5330*/  @!P0 BRA `(.L_x_95) ;  /* 0x0000002c00648947 */ /* 0x008fea0003800000 */
.L_x_177:
[----:B------:R-:W-:-:S04]  /*5340*/  UIADD3 UR4, UPT, UPT, UR21, 0x1, URZ ;  /* 0x0000000115047890 */ /* 0x000fc8000fffe0ff */
[----:B------:R-:W-:-:S04]  /*5350*/  UISETP.NE.AND UP0, UPT, UR4, 0x2, UPT ;  /* 0x000000020400788c */ /* 0x000fc8000bf05270 */
[----:B------:R-:W-:Y:S02]  /*5360*/  USEL UR5, URZ, 0x1, UP0 ;  /* 0x00000001ff057887 */ /* 0x000fe40008000000 */
[----:B------:R-:W-:-:S04]  /*5370*/  USEL UR4, UR4, URZ, UP0 ;  /* 0x000000ff04047287 */ /* 0x000fc80008000000 */
[----:B------:R-:W-:Y:S01]  /*5380*/  ULEA UR4, UR4, UR6, 0x3 ;  /* 0x0000000604047291 */ /* 0x000fe2000f8e18ff */
[----:B---3--:R-:W-:-:S04]  /*5390*/  LOP3.LUT R2, R11, UR5, RZ, 0x3c, !PT ;  /* 0x000000050b027c12 */ /* 0x008fc8000f8e3cff */
[----:B------:R-:W-:Y:S01]  /*53a0*/  SHF.L.U32 R2, R2, 0x1f, RZ ;  /* 0x0000001f02027819 */ /* 0x000fe200000006ff */
[----:B------:R-:W-:-:S07]  /*53b0*/  IMAD.U32 R0, RZ, RZ, UR4 ;  /* 0x00000004ff007e24 */ /* 0x000fce000f8e00ff */
.L_x_96:
[----:B---3--:R3:W4:Y:S02]  /*53c0*/  SYNCS.PHASECHK.TRANS64.TRYWAIT P0, [R0+URZ], R2 ;  /* 0x00000002000075a7 */ /* 0x00872400080011ff */
[----:B----4-:R-:W-:Y:S05]  /*53d0*/  @!P0 NANOSLEEP.SYNCS 0x989680 ;  /* 0x009896800000895d */ /* 0x010fea0003900000 */
[----:B------:R-:W4:Y:S02]  /*53e0*/  @!P0 SYNCS.PHASECHK.TRANS64 P0, [R0+URZ], R2 ;  /* 0x00000002000085a7 */ /* 0x000f2400080010ff */
[----:B-12-4-:R-:W-:Y:S05]  /*53f0*/  @P0 EXIT ;  /* 0x000000000000094d */ /* 0x016fea0003800000 */
[----:B------:R-:W-:Y:S05]  /*5400*/  BRA `(.L_x_96) ;  /* 0xfffffffc00ec7947 */ /* 0x000fea000383ffff */
.L_x_86:
[----:B------:R-:W-:-:S06]  /*5410*/  UISETP.GE.AND UP0, UPT, UR20, 0x4, UPT ;  /* 0x000000041400788c */ /* 0x000fcc000bf06270 */
[----:B------:R-:W-:-:S13]  /*5420*/  PLOP3.LUT P0, PT, PT, PT, UP0, 0x80, 0x8 ;  /* 0x000000000008781c */ /* 0x000fda0003f0f008 */
[----:B------:R-:W-:Y:S05]  /*5430*/  @!P0 EXIT ;  /* 0x000000000000894d */ /* 0x000fea0003800000 */
[----:B------:R-:W-:Y:S01]  /*5440*/  BAR.SYNC.DEFER_BLOCKING 0x6, 0xa0 ;  /* 0x0182800000007b1d */ /* 0x000fe20000010000 */
[C---:B------:R-:W-:Y:S01]  /*5450*/  IMAD.SHL.U32 R64, R72.reuse, 0x8, RZ ;  /* 0x0000000848407824 */ /* 0x040fe200078e00ff */
[----:B------:R-:W-:Y:S01]  /*5460*/  SHF.R.U32.HI R6, RZ, 0x1, R72 ;  /* 0x00000001ff067819 */ /* 0x000fe20000011648 */
[----:B------:R-:W-:Y:S01]  /*5470*/  IMAD.SHL.U32 R2, R72, 0x10, RZ ;  /* 0x0000001048027824 */ /* 0x000fe200078e00ff */
[----:B------:R-:W-:Y:S01]  /*5480*/  CS2R R68, SRZ ;  /* 0x0000000000447805 */ /* 0x000fe2000001ff00 */
[----:B------:R-:W-:Y:S01]  /*5490*/  IMAD.MOV.U32 R71, RZ, RZ, 0x1 ;  /* 0x00000001ff477424 */ /* 0x000fe200078e00ff */
[----:B------:R-:W-:Y:S02]  /*54a0*/  UMOV UR46, 0x400 ;  /* 0x00000400002e7882 */ /* 0x000fe40000000000 */
[----:B------:R-:W1:Y:S01]  /*54b0*/  LDC.64 R60, c[0x0][0x888] ;  /* 0x00022200ff3c7b82 */ /* 0x000e620000000a00 */
[----:B------:R-:W-:Y:S01]  /*54c0*/  ULEA UR46, UR44, UR46, 0x18 ;  /* 0x0000002e2c2e7291 */ /* 0x000fe2000f8ec0ff */
[----:B------:R-:W-:Y:S01]  /*54d0*/  LOP3.LUT R64, R64, 0x300, RZ, 0xc0, !PT ;  /* 0x0000030040407812 */ /* 0x000fe200078ec0ff */
[----:B------:R-:W-:Y:S01]  /*54e0*/  IMAD.MOV.U32 R40, RZ, RZ, RZ ;  /* 0x000000ffff287224 */ /* 0x000fe200078e00ff */
[----:B------:R-:W-:Y:S01]  /*54f0*/  LOP3.LUT R3, R2, 0x40, RZ, 0xc0, !PT ;  /* 0x0000004002037812 */ /* 0x000fe200078ec0ff */
[----:B------:R-:W-:Y:S01]  /*5500*/  IMAD.MOV.U32 R70, RZ, RZ, RZ ;  /* 0x000000ffff467224 */ /* 0x000fe200078e00ff */
[----:B------:R-:W-:Y:S01]  /*5510*/  LOP3.LUT R64, R64, 0x30, R2, 0xf8, !PT ;  /* 0x0000003040407812 */ /* 0x000fe200078ef802 */
[----:B------:R-:W-:Y:S01]  /*5520*/  IMAD.MOV.U32 R67, RZ, RZ, RZ ;  /* 0x000000ffff437224 */ /* 0x000fe200078e00ff */
[----:B------:R-:W2:Y:S01]  /*5530*/  LDC.64 R62, c[0x0][0x890] ;  /* 0x00022400ff3e7b82 */ /* 0x000ea20000000a00 */
[----:B------:R-:W-:Y:S01]  /*5540*/  LOP3.LUT R6, R3, 0x8, R6, 0xf8, !PT ;  /* 0x0000000803067812 */ /* 0x000fe200078ef806 */
[----:B------:R-:W-:Y:S01]  /*5550*/  IMAD.SHL.U32 R3, R72, 0x2, RZ ;  /* 0x0000000248037824 */ /* 0x000fe200078e00ff */
[----:B------:R-:W-:Y:S01]  /*5560*/  LOP3.LUT R64, R64, 0x80, R2, 0xf8, !PT ;  /* 0x0000008040407812 */ /* 0x000fe200078ef802 */
[C---:B------:R-:W-:Y:S01]  /*5570*/  IMAD.U32 R2, R72.reuse, 0x10000, RZ ;  /* 0x0001000048027824 */ /* 0x040fe200078e00ff */
[----:B------:R-:W-:Y:S01]  /*5580*/  LOP3.LUT R72, R72, 0x60, RZ, 0xc0, !PT ;  /* 0x0000006048487812 */ /* 0x000fe200078ec0ff */
[----:B------:R-:W3:Y:S01]  /*5590*/  LDCU UR51, c[0x0][0x370] ;  /* 0x00006e00ff3377ac */ /* 0x000ee20008000800 */
[----:B------:R-:W-:Y:S01]  /*55a0*/  LOP3.LUT R3, R6, 0x8, R3, 0x78, !PT ;  /* 0x0000000806037812 */ /* 0x000fe200078e7803 */
[----:B------:R-:W4:Y:S01]  /*55b0*/  LDC.64 R58, c[0x0][0x8b0] ;  /* 0x00022c00ff3a7b82 */ /* 0x000f220000000a00 */
[----:B------:R-:W3:Y:S01]  /*55c0*/  LDS R0, [UR46+0x1d0] ;  /* 0x0001d02eff007984 */ /* 0x000ee20008000800 */
[----:B------:R-:W-:Y:S01]  /*55d0*/  LOP3.LUT R2, R2, 0x600000, RZ, 0xc0, !PT ;  /* 0x0060000002027812 */ /* 0x000fe200078ec0ff */
[----:B------:R-:W1:Y:S01]  /*55e0*/  LDCU UR43, c[0x0][0xb0c] ;  /* 0x00016180ff2b77ac */ /* 0x000e620008000800 */
[----:B------:R-:W-:Y:S01]  /*55f0*/  LOP3.LUT R64, R64, R3, RZ, 0xfc, !PT ;  /* 0x0000000340407212 */ /* 0x000fe200078efcff */
[----:B------:R-:W1:Y:S03]  /*5600*/  LDCU UR39, c[0x0][0xb30] ;  /* 0x00016600ff2777ac */ /* 0x000e660008000800 */
[----:B------:R-:W1:Y:S01]  /*5610*/  LDC.64 R56, c[0x0][0x8a8] ;  /* 0x00022a00ff387b82 */ /* 0x000e620000000a00 */
[----:B------:R-:W1:Y:S01]  /*5620*/  LDCU.64 UR58, c[0x0][0x888] ;  /* 0x00011100ff3a77ac */ /* 0x000e620008000a00 */
[----:B------:R-:W1:Y:S01]  /*5630*/  LDCU.64 UR40, c[0x0][0xb28] ;  /* 0x00016500ff2877ac */ /* 0x000e620008000a00 */
[----:B------:R-:W1:Y:S01]  /*5640*/  LDCU.128 UR52, c[0x0][0xb10] ;  /* 0x00016200ff3477ac */ /* 0x000e620008000c00 */
[----:B------:R-:W1:Y:S01]  /*5650*/  LDCU UR50, c[0x0][0x374] ;  /* 0x00006e80ff3277ac */ /* 0x000e620008000800 */
[----:B------:R-:W-:Y:S01]  /*5660*/  UIADD3 UR62, UPT, UPT, UR46, 0x200, URZ ;  /* 0x000002002e3e7890 */ /* 0x000fe2000fffe0ff */
[----:B------:R-:W-:Y:S01]  /*5670*/  UMOV UR45, URZ ;  /* 0x000000ff002d7c82 */ /* 0x000fe20008000000 */
[----:B------:R-:W-:Y:S01]  /*5680*/  UMOV UR49, URZ ;  /* 0x000000ff00317c82 */ /* 0x000fe20008000000 */
[----:B--23--:R-:W-:-:S09]  /*5690*/  IMAD.IADD R2, R0, 0x1, R2 ;  /* 0x0000000100027824 */ /* 0x00cfd200078e0202 */
.L_x_118:
[----:B------:R-:W-:Y:S02]  /*56a0*/  LEA R8, R67, UR46, 0x3 ;  /* 0x0000002e43087c11 */ /* 0x000fe4000f8e18ff */
[----:B------:R-:W-:Y:S02]  /*56b0*/  SHF.L.U32 R0, R69, 0x1f, RZ ;  /* 0x0000001f45007819 */ /* 0x000fe400000006ff */
[----:B------:R-:W-:Y:S02]  /*56c0*/  LEA R4, R67, UR46, 0x4 ;  /* 0x0000002e43047c11 */ /* 0x000fe4000f8e20ff */
[----:B------:R-:W2:Y:S02]  /*56d0*/  SYNCS.PHASECHK.TRANS64.TRYWAIT P0, [R8+URZ+0x120], R0 ;  /* 0x00012000080075a7 */ /* 0x000ea400080011ff */
[----:B--2---:R-:W-:Y:S05]  /*56e0*/  @!P0 BRA `(.L_x_97) ;  /* 0x0000002800908947 */ /* 0x004fea0003800000 */
.L_x_178:
[----:B------:R-:W3:Y:S01]  /*56f0*/  LDS.128 R4, [R4+0x1b0] ;  /* 0x0001b00004047984 */ /* 0x000ee20000000c00 */
[----:B------:R-:W-:Y:S01]  /*5700*/  UISETP.GE.AND UP0, UPT, UR42, 0x1, UPT ;  /* 0x000000012a00788c */ /* 0x000fe2000bf06270 */
[----:B------:R-:W-:Y:S01]  /*5710*/  @!PT LDS RZ, [RZ] ;  /* 0x00000000fffff984 */ /* 0x000fe20000000800 */
[----:B------:R-:W-:Y:S01]  /*5720*/  @!PT LDS RZ, [RZ] ;  /* 0x00000000fffff984 */ /* 0x000fe20000000800 */
[----:B------:R-:W-:Y:S01]  /*5730*/  @!PT LDS RZ, [RZ] ;  /* 0x00000000fffff984 */ /* 0x000fe20000000800 */
[----:B------:R-:W-:Y:S01]  /*5740*/  @!PT LDS RZ, [RZ] ;  /* 0x00000000fffff984 */ /* 0x000fe20000000800 */
[----:B------:R1:W-:Y:S06]  /*5750*/  MEMBAR.ALL.CTA ;  /* 0x0000000000007992 */ /* 0x0003ec0000008000 */
[----:B-1----:R-:W1:Y:S01]  /*5760*/  FENCE.VIEW.ASYNC.S ;  /* 0x00000000000073c6 */ /* 0x002e620000000000 */
[----:B---3--:R-:W-:Y:S11]  /*5770*/  LOP3.LUT P0, RZ, R6, 0x1, RZ, 0xc0, !PT ;  /* 0x0000000106ff7812 */ /* 0x008ff6000780c0ff */
[----:B------:R-:W-:Y:S02]  /*5780*/  @!UPT UIADD3 URZ, UPT, UPT, URZ, URZ, URZ ;  /* 0x000000fffffff290 */ /* 0x000fe4000fffe0ff */
[----:B-1----:R-:W-:Y:S01]  /*5790*/  VOTEU.ANY UP1, P0 ;  /* 0x0000000000ff7886 */ /* 0x002fe20000020100 */
[----:B------:R-:W-:Y:S01]  /*57a0*/  PLOP3.LUT P0, PT, PT, PT, UP1, 0x80, 0x8 ;  /* 0x000000000008781c */ /* 0x000fe20003f0f018 */
[----:B------:R-:W-:Y:S11]  /*57b0*/  UP2UR UR56, UPR, URZ, 0x2 ;  /* 0x00000002ff387883 */ /* 0x000ff60008000000 */
[----:B------:R-:W-:Y:S01]  /*57c0*/  @!UPT UIADD3 URZ, UPT, UPT, URZ, URZ, URZ ;  /* 0x000000fffffff290 */ /* 0x000fe2000fffe0ff */
        /* <DEDUP_REMOVED lines=13> */
[----:B------:R-:W2:Y:S01]  /*58a0*/  LDCU UR12, c[0x0][0xb20] ;  /* 0x00016400ff0c77ac */ /* 0x000ea20008000800 */
[----:B------:R-:W-:Y:S02]  /*58b0*/  UIMAD.WIDE.U32 UR4, UR50, UR55, URZ ;  /* 0x00000037320472a5 */ /* 0x000fe4000f8e00ff */
[----:B------:R-:W-:Y:S02]  /*58c0*/  UIMAD.WIDE.U32 UR6, UR51, UR52, URZ ;  /* 0x00000034330672a5 */ /* 0x000fe4000f8e00ff */
[----:B------:R-:W-:Y:S02]  /*58d0*/  UISETP.NE.AND UP0, UPT, UR54, 0x1, UPT ;  /* 0x000000013600788c */ /* 0x000fe4000bf05270 */
[----:B------:R-:W-:Y:S02]  /*58e0*/  UIMAD.WIDE.U32 UR8, UR37, UR55, URZ ;  /* 0x00000037250872a5 */ /* 0x000fe4000f8e00ff */
[----:B------:R-:W-:Y:S02]  /*58f0*/  UIMAD.WIDE.U32 UR10, UR38, UR52, URZ ;  /* 0x00000034260a72a5 */ /* 0x000fe4000f8e00ff */
[----:B------:R-:W-:Y:S02]  /*5900*/  UISETP.NE.AND UP1, UPT, UR43, 0x1, UPT ;  /* 0x000000012b00788c */ /* 0x000fe4000bf25270 */
[----:B------:R-:W-:Y:S01]  /*5910*/  UISETP.NE.AND UP2, UPT, UR42, 0x1, UPT ;  /* 0x000000012a00788c */ /* 0x000fe2000bf45270 */
[----:B------:R-:W-:Y:S02]  /*5920*/  UMOV UR4, UR5 ;  /* 0x0000000500047c82 */ /* 0x000fe40008000000 */
[----:B--2---:R-:W-:Y:S03]  /*5930*/  USHF.R.U32.HI UR5, URZ, UR12, UR4 ;  /* 0x0000000cff057299 */ /* 0x004fe60008011604 */
[----:B------:R-:W-:Y:S02]  /*5940*/  UMOV UR4, UR7 ;  /* 0x0000000700047c82 */ /* 0x000fe40008000000 */
[----:B------:R-:W-:Y:S02]  /*5950*/  USHF.R.U32.HI UR7, URZ, UR53, UR4 ;  /* 0x00000035ff077299 */ /* 0x000fe40008011604 */
[----:B------:R-:W-:Y:S02]  /*5960*/  USEL UR4, UR50, UR5, !UP0 ;  /* 0x0000000532047287 */ /* 0x000fe4000c000000 */
[----:B------:R-:W-:Y:S01]  /*5970*/  USEL UR7, UR51, UR7, !UP1 ;  /* 0x0000000733077287 */ /* 0x000fe2000c800000 */
[----:B------:R-:W-:Y:S01]  /*5980*/  UMOV UR5, UR9 ;  /* 0x0000000900057c82 */ /* 0x000fe20008000000 */
[----:B------:R-:W-:Y:S02]  /*5990*/  UIMAD.WIDE.U32 UR8, UR4, UR40, URZ ;  /* 0x00000028040872a5 */ /* 0x000fe4000f8e00ff */
[----:B------:R-:W-:Y:S03]  /*59a0*/  USHF.R.U32.HI UR6, URZ, UR12, UR5 ;  /* 0x0000000cff067299 */ /* 0x000fe60008011605 */
[----:B------:R-:W-:Y:S01]  /*59b0*/  UMOV UR5, UR11 ;  /* 0x0000000b00057c82 */ /* 0x000fe20008000000 */
[----:B------:R-:W-:Y:S02]  /*59c0*/  UIMAD.WIDE.U32 UR10, UR7, UR40, URZ ;  /* 0x00000028070a72a5 */ /* 0x000fe4000f8e00ff */
[----:B------:R-:W-:Y:S02]  /*59d0*/  USHF.R.U32.HI UR12, URZ, UR53, UR5 ;  /* 0x00000035ff0c7299 */ /* 0x000fe40008011605 */
[----:B------:R-:W-:Y:S01]  /*59e0*/  USEL UR6, UR37, UR6, !UP0 ;  /* 0x0000000625067287 */ /* 0x000fe2000c000000 */
[----:B------:R-:W-:Y:S02]  /*59f0*/  UMOV UR5, UR9 ;  /* 0x0000000900057c82 */ /* 0x000fe40008000000 */
[----:B------:R-:W-:Y:S01]  /*5a00*/  UMOV UR10, UR11 ;  /* 0x0000000b000a7c82 */ /* 0x000fe20008000000 */
[----:B------:R-:W-:Y:S02]  /*5a10*/  @UP2 USHF.R.U32.HI UR4, URZ, UR41, UR5 ;  /* 0x00000029ff042299 */ /* 0x000fe40008011605 */
[----:B------:R-:W-:Y:S02]  /*5a20*/  @UP2 USHF.R.U32.HI UR7, URZ, UR41, UR10 ;  /* 0x00000029ff072299 */ /* 0x000fe4000801160a */
[----:B------:R-:W-:Y:S02]  /*5a30*/  UIMAD UR4, UR42, UR4, URZ ;  /* 0x000000042a0472a4 */ /* 0x000fe4000f8e02ff */
[----:B------:R-:W-:Y:S02]  /*5a40*/  UIMAD.WIDE.U32 UR10, UR6, UR40, URZ ;  /* 0x00000028060a72a5 */ /* 0x000fe4000f8e00ff */
[----:B------:R-:W-:Y:S02]  /*5a50*/  USEL UR5, UR38, UR12, !UP1 ;  /* 0x0000000c26057287 */ /* 0x000fe4000c800000 */
[----:B------:R-:W-:Y:S02]  /*5a60*/  UIMAD UR8, UR42, UR7, URZ ;  /* 0x000000072a0872a4 */ /* 0x000fe4000f8e02ff */
[----:B------:R-:W-:Y:S03]  /*5a70*/  UISETP.GE.AND UP0, UPT, UR6, UR4, UPT ;  /* 0x000000040600728c */ /* 0x000fe6000bf06270 */
[----:B------:R-:W-:Y:S01]  /*5a80*/  UMOV UR4, UR11 ;  /* 0x0000000b00047c82 */ /* 0x000fe20008000000 */
[----:B------:R-:W-:Y:S02]  /*5a90*/  UISETP.GE.OR UP0, UPT, UR5, UR8, UP0 ;  /* 0x000000080500728c */ /* 0x000fe40008706670 */
[----:B------:R-:W-:Y:S02]  /*5aa0*/  USHF.R.U32.HI UR4, URZ, UR41, UR4 ;  /* 0x00000029ff047299 */ /* 0x000fe40008011604 */
[----:B------:R-:W-:Y:S02]  /*5ab0*/  UIMAD.WIDE.U32 UR8, UR5, UR40, URZ ;  /* 0x00000028050872a5 */ /* 0x000fe4000f8e00ff */
[----:B------:R-:W-:Y:S02]  /*5ac0*/  USEL UR11, UR6, UR4, !UP2 ;  /* 0x00000004060b7287 */ /* 0x000fe4000d000000 */
[----:B------:R-:W-:Y:S02]  /*5ad0*/  UIADD3 UR8, UPT, UPT, -UR5, URZ, URZ ;  /* 0x000000ff05087290 */ /* 0x000fe4000fffe1ff */
[----:B------:R-:W-:Y:S01]  /*5ae0*/  UIADD3 UR10, UPT, UPT, -UR11, URZ, URZ ;  /* 0x000000ff0b0a7290 */ /* 0x000fe2000fffe1ff */
[----:B------:R-:W-:Y:S01]  /*5af0*/  @!UP0 UMOV UR4, UR9 ;  /* 0x0000000900048c82 */ /* 0x000fe20008000000 */
[----:B------:R-:W-:Y:S02]  /*5b00*/  UIADD3 UR9, UPT, UPT, -UR6, URZ, URZ ;  /* 0x000000ff06097290 */ /* 0x000fe4000fffe1ff */
[----:B------:R-:W-:Y:S02]  /*5b10*/  @!UP0 USHF.R.U32.HI UR4, URZ, UR41, UR4 ;  /* 0x00000029ff048299 */ /* 0x000fe40008011604 */
[----:B------:R-:W-:Y:S02]  /*5b20*/  UIMAD UR10, UR42, UR10, UR6 ;  /* 0x0000000a2a0a72a4 */ /* 0x000fe4000f8e0206 */
[----:B------:R-:W-:Y:S04]  /*5b30*/  @!UP0 USEL UR4, UR5, UR4, !UP2 ;  /* 0x0000000405048287 */ /* 0x000fe8000d000000 */
[----:B------:R-:W-:Y:S02]  /*5b40*/  @!UP0 UIMAD UR10, UR7, UR10, UR4 ;  /* 0x0000000a070a82a4 */ /* 0x000fe4000f8e0204 */
[----:B------:R-:W-:Y:S02]  /*5b50*/  @!UP0 UIADD3 UR11, UPT, UPT, UR11, -UR4, URZ ;  /* 0x800000040b0b8290 */ /* 0x000fe4000fffe0ff */
[----:B------:R-:W-:Y:S02]  /*5b60*/  UIMAD UR7, UR43, UR8, UR38 ;  /* 0x000000082b0772a4 */ /* 0x000fe4000f8e0226 */
[----:B------:R-:W-:Y:S02]  /*5b70*/  @!UP0 UIMAD UR6, UR11, UR42, UR5 ;  /* 0x0000002a0b0682a4 */ /* 0x000fe4000f8e0205 */
[----:B------:R-:W-:Y:S01]  /*5b80*/  UIMAD UR4, UR54, UR9, UR37 ;  /* 0x00000009360472a4 */ /* 0x000fe2000f8e0225 */
[----:B------:R-:W-:Y:S02]  /*5b90*/  @!UP0 UMOV UR5, UR10 ;  /* 0x0000000a00058c82 */ /* 0x000fe40008000000 */
[----:B------:R-:W-:Y:S02]  /*5ba0*/  UIMAD UR38, UR5, UR43, UR7 ;  /* 0x0000002b052672a4 */ /* 0x000fe4000f8e0207 */
[----:B------:R-:W-:Y:S11]  /*5bb0*/  UIMAD UR37, UR6, UR54, UR4 ;  /* 0x00000036062572a4 */ /* 0x000ff6000f8e0204 */
[----:B------:R-:W-:Y:S01]  /*5bc0*/  @!UPT UIADD3 URZ, UPT, UPT, URZ, URZ, URZ ;  /* 0x000000fffffff290 */ /* 0x000fe2000fffe0ff */
.L_x_98:
[----:B------:R-:W-:Y:S01]  /*5bd0*/  UISETP.NE.AND UP0, UPT, UR39, 0x1, UPT ;  /* 0x000000012700788c */ /* 0x000fe2000bf05270 */
[----:B------:R-:W-:Y:S10]  /*5be0*/  IADD3 R67, PT, PT, R67, 0x1, RZ ;  /* 0x0000000143437810 */ /* 0x000ff40007ffe0ff */
[----:B------:R-:W2:Y:S01]  /*5bf0*/  @!UP0 LDCU.128 UR12, c[0x0][0xb10] ;  /* 0x00016200ff0c87ac */ /* 0x000ea20008000c00 */
[----:B------:R-:W3:Y:S01]  /*5c00*/  @!UP0 LDCU UR5, c[0x0][0xb0c] ;  /* 0x00016180ff0587ac */ /* 0x000ee20008000800 */
[----:B------:R-:W4:Y:S01]  /*5c10*/  @!UP0 LDCU UR10, c[0x0][0xb20] ;  /* 0x00016400ff0a87ac */ /* 0x000f220008000800 */
[----:B--2---:R-:W-:Y:S02]  /*5c20*/  UIMAD.WIDE.U32 UR8, UR38, UR12, URZ ;  /* 0x0000000c260872a5 */ /* 0x004fe4000f8e00ff */
[----:B------:R-:W-:Y:S02]  /*5c30*/  UIMAD.WIDE.U32 UR6, UR37, UR15, URZ ;  /* 0x0000000f250672a5 */ /* 0x000fe4000f8e00ff */
[----:B------:R-:W-:Y:S03]  /*5c40*/  @!UP0 UISETP.NE.AND UP1, UPT, UR14, 0x1, UPT ;  /* 0x000000010e00888c */ /* 0x000fe6000bf25270 */
[----:B------:R-:W-:Y:S01]  /*5c50*/  @!UP0 UMOV UR4, UR9 ;  /* 0x0000000900048c82 */ /* 0x000fe20008000000 */
[----:B---3--:R-:W-:Y:S02]  /*5c60*/  @!UP0 UISETP.NE.AND UP2, UPT, UR5, 0x1, UPT ;  /* 0x000000010500888c */ /* 0x008fe4000bf45270 */
[----:B------:R-:W-:Y:S01]  /*5c70*/  @!UP0 USHF.R.U32.HI UR4, URZ, UR13, UR4 ;  /* 0x0000000dff048299 */ /* 0x000fe20008011604 */
[----:B------:R-:W-:Y:S02]  /*5c80*/  @!UP0 UMOV UR6, UR7 ;  /* 0x0000000700068c82 */ /* 0x000fe40008000000 */
[----:B----4-:R-:W-:Y:S02]  /*5c90*/  @!UP0 USHF.R.U32.HI UR6, URZ, UR10, UR6 ;  /* 0x0000000aff068299 */ /* 0x010fe40008011606 */
[----:B------:R-:W-:Y:S02]  /*5ca0*/  @!UP0 USEL UR7, UR38, UR4, !UP2 ;  /* 0x0000000426078287 */ /* 0x000fe4000d000000 */
[----:B------:R-:W-:Y:S04]  /*5cb0*/  @!UP0 USEL UR6, UR37, UR6, !UP1 ;  /* 0x0000000625068287 */ /* 0x000fe8000c800000 */
[----:B------:R-:W-:Y:S02]  /*5cc0*/  @!UP0 UIADD3 UR4, UPT, UPT, -UR7, UR6, URZ ;  /* 0x0000000607048290 */ /* 0x000fe4000fffe1ff */
[----:B------:R-:W-:Y:S02]  /*5cd0*/  @!UP0 UIADD3 UR6, UPT, UPT, UR7, -UR6, URZ ;  /* 0x8000000607068290 */ /* 0x000fe4000fffe0ff */
[----:B------:R-:W-:Y:S02]  /*5ce0*/  @!UP0 UIMAD UR38, UR4, UR5, UR38 ;  /* 0x00000005042682a4 */ /* 0x000fe4000f8e0226 */
[----:B------:R-:W-:Y:S02]  /*5cf0*/  @!UP0 UIMAD UR37, UR6, UR14, UR37 ;  /* 0x0000000e062582a4 */ /* 0x000fe4000f8e0225 */
[----:B------:R-:W-:Y:S09]  /*5d00*/  ULOP3.LUT UP0, URZ, UR62, 0x90, URZ, 0xc0, !UPT ;  /* 0x000000903eff7892 */ /* 0x000ff2000f80c0ff */
[----:B------:R-:W-:Y:S05]  /*5d10*/  BRA.U !UP0, `(.L_x_99) ;  /* 0x00000001087c7547 */ /* 0x000fea000b800000 */
[----:B------:R-:W2:Y:S01]  /*5d20*/  LDCU.64 UR8, c[0x4][0x80] ;  /* 0x01001000ff0877ac */ /* 0x000ea20008000a00 */
[----:B------:R-:W-:Y:S01]  /*5d30*/  MOV R16, 0x0 ;  /* 0x0000000000107802 */ /* 0x000fe20000000f00 */
[----:B------:R-:W-:Y:S02]  /*5d40*/  HFMA2 R12, -RZ, RZ, 0, 5.9604644775390625e-08 ;  /* 0x00000001ff0c7431 */ /* 0x000fe400000001ff */
[----:B------:R-:W-:Y:S01]  /*5d50*/  IMAD.MOV.U32 R8, RZ, RZ, 0x70 ;  /* 0x00000070ff087424 */ /* 0x000fe200078e00ff */
[----:B------:R3:W4:Y:S01]  /*5d60*/  LDC.64 R14, c[0x4][R16] ;  /* 0x01000000100e7b82 */ /* 0x0007220000000a00 */
[----:B------:R-:W1:Y:S01]  /*5d70*/  LDCU.64 UR6, c[0x4][0x88] ;  /* 0x01001100ff0677ac */ /* 0x000e620008000a00 */
[----:B------:R-:W-:Y:S01]  /*5d80*/  IMAD.MOV.U32 R13, RZ, RZ, RZ ;  /* 0x000000ffff0d7224 */ /* 0x000fe200078e00ff */
[----:B------:R-:W1:Y:S01]  /*5d90*/  LDCU.64 UR4, c[0x4][0x8] ;  /* 0x01000100ff0477ac */ /* 0x000e620008000a00 */
[----:B--2---:R-:W-:Y:S01]  /*5da0*/  MOV R5, UR9 ;  /* 0x0000000900057c02 */ /* 0x004fe20008000f00 */
[----:B------:R-:W-:Y:S01]  /*5db0*/  IMAD.U32 R4, RZ, RZ, UR8 ;  /* 0x00000008ff047e24 */ /* 0x000fe2000f8e00ff */
[----:B-1----:R-:W-:Y:S01]  /*5dc0*/  MOV R7, UR7 ;  /* 0x0000000700077c02 */ /* 0x002fe20008000f00 */
[----:B------:R-:W-:Y:S01]  /*5dd0*/  IMAD.U32 R6, RZ, RZ, UR6 ;  /* 0x00000006ff067e24 */ /* 0x000fe2000f8e00ff */
[----:B------:R-:W-:Y:S01]  /*5de0*/  MOV R11, UR5 ;  /* 0x00000005000b7c02 */ /* 0x000fe20008000f00 */
[----:B------:R-:W-:Y:S02]  /*5df0*/  IMAD.U32 R10, RZ, RZ, UR4 ;  /* 0x00000004ff0a7e24 */ /* 0x000fe4000f8e00ff */
[----:B------:R-:W-:Y:S07]  /*5e00*/  LEPC R20, `(.L_x_100) ;  /* 0x000000001014794e */ /* 0x000fee0000000000 */
[----:B---345:R-:W-:Y:S05]  /*5e10*/  CALL.ABS.NOINC R14 ;  /* 0x000000000e007343 */ /* 0x038fea0003c00000 */
.L_x_100:
[----:B------:R-:W1:Y:S01]  /*5e20*/  LDCU.64 UR8, c[0x4][0x80] ;  /* 0x01001000ff0877ac */ /* 0x000e620008000a00 */
[----:B------:R-:W2:Y:S01]  /*5e30*/  LDC.64 R16, c[0x4][R16] ;  /* 0x0100000010107b82 */ /* 0x000ea20000000a00 */
[----:B------:R-:W-:Y:S02]  /*5e40*/  HFMA2 R12, -RZ, RZ, 0, 5.9604644775390625e-08 ;  /* 0x00000001ff0c7431 */ /* 0x000fe400000001ff */
[----:B------:R-:W-:Y:S02]  /*5e50*/  IMAD.MOV.U32 R8, RZ, RZ, 0x70 ;  /* 0x00000070ff087424 */ /* 0x000fe400078e00ff */
[----:B------:R-:W-:Y:S01]  /*5e60*/  IMAD.MOV.U32 R13, RZ, RZ, RZ ;  /* 0x000000ffff0d7224 */ /* 0x000fe200078e00ff */
[----:B------:R-:W3:Y:S01]  /*5e70*/  LDCU.64 UR6, c[0x4][0x88] ;  /* 0x01001100ff0677ac */ /* 0x000ee20008000a00 */
[----:B------:R-:W4:Y:S01]  /*5e80*/  LDCU.64 UR4, c[0x4][0x8] ;  /* 0x01000100ff0477ac */ /* 0x000f220008000a00 */
[----:B-1----:R-:W-:Y:S02]  /*5e90*/  MOV R4, UR8 ;  /* 0x0000000800047c02 */ /* 0x002fe40008000f00 */
[----:B------:R-:W-:Y:S02]  /*5ea0*/  MOV R5, UR9 ;  /* 0x0000000900057c02 */ /* 0x000fe40008000f00 */
[----:B---3--:R-:W-:Y:S01]  /*5eb0*/  MOV R7, UR7 ;  /* 0x0000000700077c02 */ /* 0x008fe20008000f00 */
[----:B------:R-:W-:Y:S01]  /*5ec0*/  IMAD.U32 R6, RZ, RZ, UR6 ;  /* 0x00000006ff067e24 */ /* 0x000fe2000f8e00ff */
[----:B----4-:R-:W-:Y:S01]  /*5ed0*/  MOV R11, UR5 ;  /* 0x00000005000b7c02 */ /* 0x010fe20008000f00 */
[----:B------:R-:W-:Y:S02]  /*5ee0*/  IMAD.U32 R10, RZ, RZ, UR4 ;  /* 0x00000004ff0a7e24 */ /* 0x000fe4000f8e00ff */
[----:B------:R-:W-:Y:S07]  /*5ef0*/  LEPC R20, `(.L_x_99) ;  /* 0x000000001014794e */ /* 0x000fee0000000000 */
[----:B--2---:R-:W-:Y:S05]  /*5f00*/  CALL.ABS.NOINC R16 ;  /* 0x0000000010007343 */ /* 0x004fea0003c00000 */
.L_x_99:
[----:B------:R-:W-:Y:S01]  /*5f10*/  ISETP.NE.U32.AND P3, PT, R62, RZ, PT ;  /* 0x000000ff3e00720c */ /* 0x000fe20003f65070 */
[----:B------:R-:W-:Y:S01]  /*5f20*/  UISETP.NE.AND UP1, UPT, UR63, URZ, UPT ;  /* 0x000000ff3f00728c */ /* 0x000fe2000bf25270 */
[----:B------:R-:W-:Y:S02]  /*5f30*/  ISETP.NE.U32.AND P4, PT, R58, RZ, PT ;  /* 0x000000ff3a00720c */ /* 0x000fe40003f85070 */
[----:B------:R-:W-:Y:S02]  /*5f40*/  ISETP.NE.AND.EX P3, PT, R63, RZ, PT, P3 ;  /* 0x000000ff3f00720c */ /* 0x000fe40003f65330 */
[----:B------:R-:W-:Y:S02]  /*5f50*/  PLOP3.LUT P1, PT, PT, PT, PT, 0x8, 0x80 ;  /* 0x000000000080781c */ /* 0x000fe40003f2e170 */
[----:B------:R-:W-:Y:S02]  /*5f60*/  PLOP3.LUT P0, PT, PT, PT, UP1, 0x80, 0x8 ;  /* 0x000000000008781c */ /* 0x000fe40003f0f018 */
[----:B------:R-:W-:Y:S02]  /*5f70*/  ISETP.NE.AND.EX P4, PT, R59, RZ, PT, P4 ;  /* 0x000000ff3b00720c */ /* 0x000fe40003f85340 */
[----:B------:R-:W2:Y:S09]  /*5f80*/  @UP1 LDCU.64 UR4, c[0x0][0x888] ;  /* 0x00011100ff0417ac */ /* 0x000eb20008000a00 */
[----:B------:R-:W-:Y:S01]  /*5f90*/  @P0 PLOP3.LUT P1, PT, P3, PT, PT, 0x80, 0x8 ;  /* 0x000000000008081c */ /* 0x000fe20001f2f070 */
[----:B--2---:R-:W-:Y:S04]  /*5fa0*/  @UP1 UISETP.NE.U32.AND UP0, UPT, UR4, URZ, UPT ;  /* 0x000000ff0400128c */ /* 0x004fe8000bf05070 */
[----:B------:R-:W-:Y:S04]  /*5fb0*/  @UP1 UISETP.NE.AND.EX UP0, UPT, UR5, URZ, UPT, UP0 ;  /* 0x000000ff0500128c */ /* 0x000fe8000bf05300 */
[----:B------:R-:W-:Y:S01]  /*5fc0*/  @UP1 USEL UR4, URZ, 0xffffffff, UP0 ;  /* 0xffffffffff041887 */ /* 0x000fe20008000000 */
[----:B------:R-:W-:Y:S11]  /*5fd0*/  @!P3 BRA `(.L_x_101) ;  /* 0x000000000030b947 */ /* 0x000ff60003800000 */
[----:B------:R-:W-:Y:S01]  /*5fe0*/  ISETP.NE.U32.AND P2, PT, R60, RZ, PT ;  /* 0x000000ff3c00720c */ /* 0x000fe20003f45070 */
[----:B------:R-:W2:Y:S01]  /*5ff0*/  LDCU.64 UR6, c[0x0][0x358] ;  /* 0x00006b00ff0677ac */ /* 0x000ea20008000a00 */
[----:B------:R-:W-:Y:S02]  /*6000*/  IMAD.MOV.U32 R65, RZ, RZ, 0x1 ;  /* 0x00000001ff417424 */ /* 0x000fe400078e00ff */
[----:B------:R-:W-:Y:S11]  /*6010*/  ISETP.NE.AND.EX P2, PT, R61, RZ, PT, P2 ;  /* 0x000000ff3d00720c */ /* 0x000ff60003f45320 */
[----:B------:R-:W-:Y:S02]  /*6020*/  @!UPT UIADD3 URZ, UPT, UPT, URZ, URZ, URZ ;  /* 0x000000fffffff290 */ /* 0x000fe4000fffe0ff */
[----:B------:R-:W3:Y:S01]  /*6030*/  @P2 LDC.64 R4, c[0x0][0x888] ;  /* 0x00022200ff042b82 */ /* 0x000ee20000000a00 */
[----:B-1----:R-:W-:Y:S04]  /*6040*/  @P2 IMAD R0, R62, UR36, RZ ;  /* 0x000000243e002c24 */ /* 0x002fe8000f8e02ff */
[----:B---3--:R-:W-:Y:S04]  /*6050*/  @P2 IMAD.WIDE R4, R0, 0x4, R4 ;  /* 0x0000000400042825 */ /* 0x008fe800078e0204 */
[----:B------:R-:W-:Y:S01]  /*6060*/  HFMA2 R0, -RZ, RZ, 0, 5.9604644775390625e-08 ;  /* 0x00000001ff007431 */ /* 0x000fe200000001ff */
[----:B--2--5:R2:W5:Y:S04]  /*6070*/  @P2 LDG.E R42, desc[UR6][R4.64] ;  /* 0x00000006042a2981 */ /* 0x024568000c1e1900 */
[----:B------:R-:W-:Y:S01]  /*6080*/  @!P2 PRMT R65, R0, 0x7610, R65 ;  /* 0x000076100041a816 */ /* 0x000fe20000000041 */
[----:B--2---:R-:W3:Y:S06]  /*6090*/  @!P2 LDC R42, c[0x0][0x880] ;  /* 0x00022000ff2aab82 */ /* 0x004eec0000000800 */
.L_x_101:
[----:B------:R-:W-:Y:S05]  /*60a0*/  @!P4 BRA `(.L_x_102) ;  /* 0x000000000024c947 */ /* 0x000fea0003800000 */
[----:B------:R-:W-:Y:S01]  /*60b0*/  ISETP.NE.U32.AND P2, PT, R56, RZ, PT ;  /* 0x000000ff3800720c */ /* 0x000fe20003f45070 */
[----:B------:R-:W2:Y:S03]  /*60c0*/  LDCU.64 UR6, c[0x0][0x358] ;  /* 0x00006b00ff0677ac */ /* 0x000ea60008000a00 */
[----:B------:R-:W-:Y:S11]  /*60d0*/  ISETP.NE.AND.EX P2, PT, R57, RZ, PT, P2 ;  /* 0x000000ff3900720c */ /* 0x000ff60003f45320 */
[----:B------:R-:W-:Y:S02]  /*60e0*/  @!UPT UIADD3 URZ, UPT, UPT, URZ, URZ, URZ ;  /* 0x000000fffffff290 */ /* 0x000fe4000fffe0ff */
[----:B------:R-:W4:Y:S01]  /*60f0*/  @P2 LDC.64 R4, c[0x0][0x8a8] ;  /* 0x00022a00ff042b82 */ /* 0x000f220000000a00 */
[----:B-1----:R-:W-:Y:S04]  /*6100*/  @P2 IMAD R0, R58, UR36, RZ ;  /* 0x000000243a002c24 */ /* 0x002fe8000f8e02ff */
[----:B----4-:R-:W-:Y:S05]  /*6110*/  @P2 IMAD.WIDE R4, R0, 0x4, R4 ;  /* 0x0000000400042825 */ /* 0x010fea00078e0204 */
[----:B--2--5:R2:W5:Y:S02]  /*6120*/  @P2 LDG.E R41, desc[UR6][R4.64] ;  /* 0x0000000604292981 */ /* 0x024564000c1e1900 */
[----:B--2---:R-:W4:Y:S02]  /*6130*/  @!P2 LDC R41, c[0x0][0x8a0] ;  /* 0x00022800ff29ab82 */ /* 0x004f240000000800 */
.L_x_102:
[----:B---3-5:R-:W-:Y:S01]  /*6140*/  @P0 FSETP.NEU.AND P4, PT, R42, RZ, PT ;  /* 0x000000ff2a00020b */ /* 0x028fe20003f8d000 */
[----:B-1----:R-:W-:Y:S01]  /*6150*/  IMAD.U32 R0, RZ, RZ, UR4 ;  /* 0x00000004ff007e24 */ /* 0x002fe2000f8e00ff */
[----:B------:R-:W-:Y:S01]  /*6160*/  @P0 LOP3.LUT P2, RZ, R65, 0xff, RZ, 0xc0, !PT ;  /* 0x000000ff41ff0812 */ /* 0x000fe2000784c0ff */
[----:B------:R-:W-:Y:S01]  /*6170*/  BSSY B1, `(.L_x_103) ;  /* 0x0000034000017945 */ /* 0x000fe20003800000 */
[----:B------:R-:W-:Y:S02]  /*6180*/  @P0 SEL R3, RZ, 0xffffffff, P4 ;  /* 0xffffffffff030807 */ /* 0x000fe40002000000 */
[----:B------:R-:W-:Y:S02]  /*6190*/  CS2R R54, SRZ ;  /* 0x0000000000367805 */ /* 0x000fe4000001ff00 */
[----:B------:R-:W-:Y:S02]  /*61a0*/  LEA R17, R40, UR46, 0x3 ;  /* 0x0000002e28117c11 */ /* 0x000fe4000f8e18ff */
[----:B------:R-:W-:Y:S02]  /*61b0*/  CS2R R52, SRZ ;  /* 0x0000000000347805 */ /* 0x000fe4000001ff00 */
[----:B------:R-:W-:Y:S01]  /*61c0*/  @P1 SEL R3, R0, R3, !P2 ;  /* 0x0000000300031207 */ /* 0x000fe20005000000 */
[----:B------:R-:W-:Y:S01]  /*61d0*/  IMAD.U32 R0, RZ, RZ, UR45 ;  /* 0x0000002dff007e24 */ /* 0x000fe2000f8e00ff */
[----:B------:R-:W-:Y:S02]  /*61e0*/  PLOP3.LUT P5, PT, PT, PT, PT, 0x8, 0x80 ;  /* 0x000000000080781c */ /* 0x000fe40003fae170 */
[----:B------:R-:W-:Y:S02]  /*61f0*/  CS2R R46, SRZ ;  /* 0x00000000002e7805 */ /* 0x000fe4000001ff00 */
[----:B------:R-:W-:Y:S02]  /*6200*/  @P0 LOP3.LUT R3, R3, 0x1, RZ, 0xc0, !PT ;  /* 0x0000000103030812 */ /* 0x000fe400078ec0ff */
[----:B------:R-:W-:Y:S02]  /*6210*/  CS2R R44, SRZ ;  /* 0x00000000002c7805 */ /* 0x000fe4000001ff00 */
[----:B------:R-:W-:Y:S02]  /*6220*/  LEA R0, R0, UR46, 0x3 ;  /* 0x0000002e00007c11 */ /* 0x000fe4000f8e18ff */
[----:B------:R-:W-:Y:S02]  /*6230*/  CS2R R50, SRZ ;  /* 0x0000000000327805 */ /* 0x000fe4000001ff00 */
[----:B------:R-:W-:Y:S02]  /*6240*/  ISETP.NE.U32.OR P6, PT, R3, 0x1, !P0 ;  /* 0x000000010300780c */ /* 0x000fe400047c5470 */
[----:B------:R-:W-:Y:S02]  /*6250*/  CS2R R48, SRZ ;  /* 0x0000000000307805 */ /* 0x000fe4000001ff00 */
[----:B------:R-:W-:Y:S02]  /*6260*/  LOP3.LUT R3, R71, 0x1, RZ, 0x3c, !PT ;  /* 0x0000000147037812 */ /* 0x000fe400078e3cff */
[----:B------:R-:W-:Y:S07]  /*6270*/  P2R R73, PR, RZ, 0x40 ;  /* 0x00000040ff497803 */ /* 0x000fee0000000000 */
[----:B------:R-:W-:Y:S04]  /*6280*/  @P6 SHF.L.U32 R4, R3, 0x1f, RZ ;  /* 0x0000001f03046819 */ /* 0x000fe800000006ff */
[----:B------:R1:W2:Y:S02]  /*6290*/  @P6 SYNCS.PHASECHK.TRANS64.TRYWAIT P0, [R0+URZ+0xf0], R4 ;  /* 0x0000f004000065a7 */ /* 0x0002a400080011ff */
[----:B-1----:R-:W-:Y:S04]  /*62a0*/  SHF.L.U32 R4, R70, 0x1f, RZ ;  /* 0x0000001f46047819 */ /* 0x002fe800000006ff */
[----:B------:R1:W3:Y:S01]  /*62b0*/  SYNCS.PHASECHK.TRANS64.TRYWAIT P4, [R17+URZ+0x140], R4 ;  /* 0x00014004110075a7 */ /* 0x0002e200080811ff */
[----:B--2---:R-:W-:Y:S01]  /*62c0*/  @P6 PLOP3.LUT P5, PT, P0, PT, PT, 0x8, 0x80 ;  /* 0x000000000080681c */ /* 0x004fe200007ae170 */
[----:B------:R-:W-:Y:S01]  /*62d0*/  @!UPT UIADD3 URZ, UPT, UPT, URZ, URZ, URZ ;  /* 0x000000fffffff290 */ /* 0x000fe2000fffe0ff */
[----:B-1----:R-:W-:Y:S11]  /*62e0*/  @!P6 BRA `(.L_x_104) ;  /* 0x000000000070e947 */ /* 0x002ff60003800000 */
[----:B------:R-:W-:Y:S01]  /*62f0*/  ISETP.NE.U32.AND P0, PT, RZ, UR58, PT ;  /* 0x0000003aff007c0c */ /* 0x000fe2000bf05070 */
[----:B------:R-:W-:Y:S01]  /*6300*/  BSSY B0, `(.L_x_105) ;  /* 0x000000e000007945 */ /* 0x000fe20003800000 */
[----:B------:R-:W-:Y:S02]  /*6310*/  FSETP.NEU.AND P2, PT, R42, RZ, PT ;  /* 0x000000ff2a00720b */ /* 0x000fe40003f4d000 */
[----:B------:R-:W-:Y:S02]  /*6320*/  ISETP.NE.AND.EX P0, PT, RZ, UR59, PT, P0 ;  /* 0x0000003bff007c0c */ /* 0x000fe4000bf05300 */
[----:B------:R-:W-:Y:S02]  /*6330*/  LOP3.LUT P1, RZ, R65, 0xff, RZ, 0xc0, !PT ;  /* 0x000000ff41ff7812 */ /* 0x000fe4000782c0ff */
[----:B------:R-:W-:Y:S02]  /*6340*/  SEL R5, RZ, 0xffffffff, P2 ;  /* 0xffffffffff057807 */ /* 0x000fe40001000000 */
[----:B------:R-:W-:Y:S04]  /*6350*/  SEL R6, RZ, 0xffffffff, P0 ;  /* 0xffffffffff067807 */ /* 0x000fe80000000000 */
[----:B------:R-:W-:Y:S04]  /*6360*/  @P3 SEL R5, R6, R5, !P1 ;  /* 0x0000000506053207 */ /* 0x000fe80004800000 */
[----:B------:R-:W-:Y:S04]  /*6370*/  LOP3.LUT R5, R5, 0x1, RZ, 0xc0, !PT ;  /* 0x0000000105057812 */ /* 0x000fe800078ec0ff */
[----:B------:R-:W-:Y:S01]  /*6380*/  ISETP.NE.U32.AND P0, PT, R5, 0x1, PT ;  /* 0x000000010500780c */ /* 0x000fe20003f05070 */
[----:B------:R-:W-:Y:S01]  /*6390*/  IMAD.U32 R5, RZ, RZ, UR45 ;  /* 0x0000002dff057e24 */ /* 0x000fe2000f8e00ff */
[----:B------:R-:W-:Y:S11]  /*63a0*/  @!P5 BRA `(.L_x_106) ;  /* 0x00000000000cd947 */ /* 0x000ff60003800000 */
[----:B------:R-:W-:Y:S04]  /*63b0*/  SHF.L.U32 R3, R3, 0x1f, RZ ;  /* 0x0000001f03037819 */ /* 0x000fe800000006ff */
[----:B------:R-:W1:Y:S02]  /*63c0*/  SYNCS.PHASECHK.TRANS64.TRYWAIT P1, [R0+URZ+0xf0], R3 ;  /* 0x0000f003000075a7 */ /* 0x000e6400080211ff */
[----:B-1----:R-:W-:Y:S05]  /*63d0*/  @!P1 BRA `(.L_x_107) ;  /* 0x0000001c00689947 */ /* 0x002fea0003800000 */
.L_x_106:
[----:B------:R-:W-:Y:S05]  /*63e0*/  BSYNC B0 ;  /* 0x0000000000007941 */ /* 0x000fea0003800000 */
.L_x_105:
[----:B-1----:R-:W-:Y:S01]  /*63f0*/  @P0 IMAD R0, R5, 0xc00, R64 ;  /* 0x00000c0005000824 */ /* 0x002fe200078e0240 */
[----:B------:R-:W-:Y:S02]  /*6400*/  CS2R R50, SRZ ;  /* 0x0000000000327805 */ /* 0x000fe4000001ff00 */
[----:B------:R-:W-:Y:S02]  /*6410*/  CS2R R48, SRZ ;  /* 0x0000000000307805 */ /* 0x000fe4000001ff00 */
[----:B------:R-:W-:Y:S02]  /*6420*/  CS2R R46, SRZ ;  /* 0x00000000002e7805 */ /* 0x000fe4000001ff00 */
[----:B------:R-:W-:Y:S01]  /*6430*/  CS2R R44, SRZ ;  /* 0x00000000002c7805 */ /* 0x000fe2000001ff00 */
[----:B------:R-:W-:Y:S01]  /*6440*/  IMAD.MOV.U32 R54, RZ, RZ, RZ ;  /* 0x000000ffff367224 */ /* 0x000fe200078e00ff */
[----:B------:R-:W-:Y:S02]  /*6450*/  CS2R R52, SRZ ;  /* 0x0000000000347805 */ /* 0x000fe4000001ff00 */
[----:B------:R-:W-:Y:S01]  /*6460*/  @P0 LEA R0, R0, UR46, 0x1 ;  /* 0x0000002e00000c11 */ /* 0x000fe2000f8e08ff */
[----:B------:R-:W-:Y:S05]  /*6470*/  @P0 WARPSYNC.ALL ;  /* 0x0000000000000948 */ /* 0x000fea0003800000 */
[----:B------:R1:W2:Y:S04]  /*6480*/  @P0 LDSM.16.M88.4 R48, [R0+0x200] ;  /* 0x000200000030083b */ /* 0x0002a80000000200 */
[----:B------:R1:W1:Y:S04]  /*6490*/  @P0 LDSM.16.M88.4 R44, [R0+0xa00] ;  /* 0x000a0000002c083b */ /* 0x0002680000000200 */
[----:B------:R1:W1:Y:S02]  /*64a0*/  @P0 LDSM.16.M88.4 R52, [R0+0x1200] ;  /* 0x001200000034083b */ /* 0x0002640000000200 */
.L_x_104:
[----:B------:R-:W-:Y:S05]  /*64b0*/  BSYNC B1 ;  /* 0x0000000000017941 */ /* 0x000fea0003800000 */
.L_x_103:
[----:B-1----:R-:W-:Y:S04]  /*64c0*/  LEA.HI R0, R40, R40, RZ, 0x1 ;  /* 0x0000002828007211 */ /* 0x002fe800078f08ff */
[----:B------:R-:W-:Y:S02]  /*64d0*/  SHF.R.U32.HI R3, RZ, 0x1, R0 ;  /* 0x00000001ff037819 */ /* 0x000fe40000011600 */
[----:B------:R-:W-:Y:S03]  /*64e0*/  LOP3.LUT R0, R0, 0xffe, RZ, 0xc0, !PT ;  /* 0x00000ffe00007812 */ /* 0x000fe600078ec0ff */
[----:B------:R-:W-:Y:S02]  /*64f0*/  IMAD R3, R3, 0x30, R2 ;  /* 0x0000003003037824 */ /* 0x000fe400078e0202 */
[----:B------:R-:W-:Y:S04]  /*6500*/  IMAD.IADD R0, R40, 0x1, -R0 ;  /* 0x0000000128007824 */ /* 0x000fe800078e0a00 */
[----:B------:R-:W-:Y:S05]  /*6510*/  IMAD R16, R0, 0x100000, R3 ;  /* 0x0010000000107824 */ /* 0x000fea00078e0203 */
[----:B------:R-:W-:Y:S04]  /*6520*/  SHF.R.U32.HI R0, RZ, 0x15, R16 ;  /* 0x00000015ff007819 */ /* 0x000fe80000011610 */
[----:B------:R-:W-:Y:S01]  /*6530*/  LOP3.LUT P0, RZ, R0, 0x3, R66, 0x48, !PT ;  /* 0x0000000300ff7812 */ /* 0x000fe20007804842 */
[----:B------:R-:W-:Y:S01]  /*6540*/  @!UPT UIADD3 URZ, UPT, UPT, URZ, URZ, URZ ;  /* 0x000000fffffff290 */ /* 0x000fe2000fffe0ff */
[----:B---3--:R-:W-:Y:S11]  /*6550*/  @P4 BRA `(.L_x_108) ;  /* 0x0000000000084947 */ /* 0x008ff60003800000 */
[----:B------:R-:W1:Y:S02]  /*6560*/  SYNCS.PHASECHK.TRANS64.TRYWAIT P1, [R17+URZ+0x140], R4 ;  /* 0x00014004110075a7 */ /* 0x000e6400080211ff */
[----:B-1----:R-:W-:Y:S05]  /*6570*/  @!P1 BRA `(.L_x_109) ;  /* 0x0000001c00149947 */ /* 0x002fea0003800000 */
.L_x_108:
[----:B------:R-:W-:Y:S05]  /*6580*/  @!P0 BRA `(.L_x_110) ;  /* 0x0000000000408947 */ /* 0x000fea0003800000 */
[----:B------:R-:W3:Y:S01]  /*6590*/  LDCU.64 UR8, c[0x4][0x70] ;  /* 0x01000e00ff0877ac */ /* 0x000ee20008000a00 */
[----:B------:R-:W-:Y:S01]  /*65a0*/  MOV R15, 0x0 ;  /* 0x00000000000f7802 */ /* 0x000fe20000000f00 */
[----:B------:R-:W-:Y:S02]  /*65b0*/  HFMA2 R12, -RZ, RZ, 0, 5.9604644775390625e-08 ;  /* 0x00000001ff0c7431 */ /* 0x000fe400000001ff */
[----:B------:R-:W-:Y:S02]  /*65c0*/  IMAD.MOV.U32 R8, RZ, RZ, 0x192 ;  /* 0x00000192ff087424 */ /* 0x000fe400078e00ff */
[----:B------:R-:W-:Y:S01]  /*65d0*/  IMAD.MOV.U32 R13, RZ, RZ, RZ ;  /* 0x000000ffff0d7224 */ /* 0x000fe200078e00ff */
[----:B------:R-:W5:Y:S01]  /*65e0*/  LDCU.64 UR6, c[0x4][0x78] ;  /* 0x01000f00ff0677ac */ /* 0x000f620008000a00 */
[----:B------:R-:W2:Y:S01]  /*65f0*/  LDC.64 R14, c[0x4][R15] ;  /* 0x010000000f0e7b82 */ /* 0x000ea20000000a00 */
[----:B------:R-:W4:Y:S01]  /*6600*/  LDCU.64 UR4, c[0x4][0x10] ;  /* 0x01000200ff0477ac */ /* 0x000f220008000a00 */
[----:B---3--:R-:W-:Y:S01]  /*6610*/  MOV R5, UR9 ;  /* 0x0000000900057c02 */ /* 0x008fe20008000f00 */
[----:B-1----:R-:W-:Y:S01]  /*6620*/  IMAD.U32 R4, RZ, RZ, UR8 ;  /* 0x00000008ff047e24 */ /* 0x002fe2000f8e00ff */
[----:B-----5:R-:W-:Y:S01]  /*6630*/  MOV R7, UR7 ;  /* 0x0000000700077c02 */ /* 0x020fe20008000f00 */
[----:B------:R-:W-:Y:S01]  /*6640*/  IMAD.U32 R6, RZ, RZ, UR6 ;  /* 0x00000006ff067e24 */ /* 0x000fe2000f8e00ff */
[----:B----4-:R-:W-:Y:S01]  /*6650*/  MOV R11, UR5 ;  /* 0x00000005000b7c02 */ /* 0x010fe20008000f00 */
[----:B------:R-:W-:Y:S02]  /*6660*/  IMAD.U32 R10, RZ, RZ, UR4 ;  /* 0x00000004ff0a7e24 */ /* 0x000fe4000f8e00ff */
[----:B------:R-:W-:Y:S07]  /*6670*/  LEPC R20, `(.L_x_110) ;  /* 0x000000001014794e */ /* 0x000fee0000000000 */
[----:B--2---:R-:W-:Y:S05]  /*6680*/  CALL.ABS.NOINC R14 ;  /* 0x000000000e007343 */ /* 0x004fea0003c00000 */
.L_x_110:
[----:B------:R-:W-:Y:S05]  /*6690*/  WARPSYNC.ALL ;  /* 0x0000000000007948 */ /* 0x000fea0003800000 */
[C---:B------:R-:W-:Y:S01]  /*66a0*/  R2UR UR4, R16.reuse ;  /* 0x00000000100472ca */ /* 0x040fe200000e0000 */
[----:B------:R-:W-:Y:S05]  /*66b0*/  VIADD R0, R16, 0x10 ;  /* 0x0000001010007836 */ /* 0x000fea0000000000 */
[----:B------:R-:W-:Y:S04]  /*66c0*/  SHF.R.U32.HI R0, RZ, 0x15, R0 ;  /* 0x00000015ff007819 */ /* 0x000fe80000011600 */
[----:B------:R-:W-:Y:S03]  /*66d0*/  LOP3.LUT P0, RZ, R0, 0x3, R66, 0x48, !PT ;  /* 0x0000000300ff7812 */ /* 0x000fe60007804842 */
[----:B------:R-:W3:Y:S10]  /*66e0*/  LDTM.16dp256bit.x2 R32, tmem[UR4] ;  /* 0x00000004002079ee */ /* 0x000ef400080a0000 */
[----:B---3--:R-:W-:Y:S05]  /*66f0*/  @!P0 BRA `(.L_x_111) ;  /* 0x0000000000408947 */ /* 0x008fea0003800000 */
        /* <DEDUP_REMOVED lines=16> */
.L_x_111:
[----:B------:R-:W-:Y:S05]  /*6800*/  WARPSYNC.ALL ;  /* 0x0000000000007948 */ /* 0x000fea0003800000 */
[C---:B------:R-:W-:Y:S01]  /*6810*/  R2UR UR4, R16.reuse ;  /* 0x00000000100472ca */ /* 0x040fe200000e0000 */
[----:B------:R-:W-:Y:S05]  /*6820*/  VIADD R0, R16, 0x20 ;  /* 0x0000002010007836 */ /* 0x000fea0000000000 */
[----:B------:R-:W-:Y:S04]  /*6830*/  SHF.R.U32.HI R0, RZ, 0x15, R0 ;  /* 0x00000015ff007819 */ /* 0x000fe80000011600 */
[----:B------:R-:W-:Y:S03]  /*6840*/  LOP3.LUT P0, RZ, R0, 0x3, R66, 0x48, !PT ;  /* 0x0000000300ff7812 */ /* 0x000fe60007804842 */
[----:B------:R-:W3:Y:S10]  /*6850*/  LDTM.16dp256bit.x2 R24, tmem[UR4+0x10] ;  /* 0x00001004001879ee */ /* 0x000ef400080a0000 */
        /* <DEDUP_REMOVED lines=17> */
.L_x_112:
[----:B------:R-:W-:Y:S01]  /*6970*/  ISETP.NE.AND P0, PT, R72, RZ, PT ;  /* 0x000000ff4800720c */ /* 0x000fe20003f05270 */
[----:B------:R-:W-:Y:S05]  /*6980*/  WARPSYNC.ALL ;  /* 0x0000000000007948 */ /* 0x000fea0003800000 */
[----:B------:R-:W-:Y:S01]  /*6990*/  HADD2.F32 R43, -RZ, R47.H0_H0 ;  /* 0x2000002fff2b7230 */ /* 0x000fe20000004100 */
[----:B------:R-:W-:Y:S01]  /*69a0*/  R2UR UR4, R16 ;  /* 0x00000000100472ca */ /* 0x000fe200000e0000 */
[C---:B----4-:R-:W-:Y:S01]  /*69b0*/  FMUL R0, R41.reuse, R32 ;  /* 0x0000002029007220 */ /* 0x050fe20000400000 */
[--C-:B--2---:R-:W-:Y:S02]  /*69c0*/  HADD2.F32 R32, -RZ, R48.reuse.H0_H0 ;  /* 0x20000030ff207230 */ /* 0x104fe40000004100 */
[C---:B------:R-:W-:Y:S01]  /*69d0*/  FMUL R3, R41.reuse, R33 ;  /* 0x0000002129037220 */ /* 0x040fe20000400000 */
[----:B------:R-:W-:Y:S02]  /*69e0*/  HADD2.F32 R33, -RZ, R48.H1_H1 ;  /* 0x30000030ff217230 */ /* 0x000fe40000004100 */
[C---:B------:R-:W-:Y:S01]  /*69f0*/  FMUL R12, R41.reuse, R34 ;  /* 0x00000022290c7220 */ /* 0x040fe20000400000 */
[--C-:B------:R-:W-:Y:S02]  /*6a00*/  HADD2.F32 R34, -RZ, R49.reuse.H0_H0 ;  /* 0x20000031ff227230 */ /* 0x100fe40000004100 */
[C---:B------:R-:W-:Y:S01]  /*6a10*/  FFMA R0, R42.reuse, R32, R0 ;  /* 0x000000202a007223 */ /* 0x040fe20000000000 */
[C---:B------:R-:W-:Y:S01]  /*6a20*/  FMUL R13, R41.reuse, R35 ;  /* 0x00000023290d7220 */ /* 0x040fe20000400000 */
[----:B------:R-:W-:Y:S02]  /*6a30*/  HADD2.F32 R35, -RZ, R49.H1_H1 ;  /* 0x30000031ff237230 */ /* 0x000fe40000004100 */
[C---:B------:R-:W-:Y:S01]  /*6a40*/  FFMA R3, R42.reuse, R33, R3 ;  /* 0x000000212a037223 */ /* 0x040fe20000000003 */
[C---:B------:R-:W-:Y:S01]  /*6a50*/  FFMA R12, R42.reuse, R34, R12 ;  /* 0x000000222a0c7223 */ /* 0x040fe2000000000c */
[----:B------:R-:W-:Y:S01]  /*6a60*/  FMUL R14, R41, R36 ;  /* 0x00000024290e7220 */ /* 0x000fe20000400000 */
[----:B-1----:R-:W1:Y:S01]  /*6a70*/  LDTM.16dp256bit.x2 R4, tmem[UR4+0x20] ;  /* 0x00002004000479ee */ /* 0x002e6200080a0000 */
[----:B------:R-:W-:Y:S01]  /*6a80*/  NOP ;  /* 0x0000000000007918 */ /* 0x000fe20000000000 */
[----:B------:R-:W-:Y:S01]  /*6a90*/  F2FP.F16.F32.PACK_AB R32, R3, R0 ;  /* 0x000000000320723e */ /* 0x000fe200000000ff */
[C---:B------:R-:W-:Y:S01]  /*6aa0*/  FFMA R13, R42.reuse, R35, R13 ;  /* 0x000000232a0d7223 */ /* 0x040fe2000000000d */
[--C-:B------:R-:W-:Y:S01]  /*6ab0*/  HADD2.F32 R36, -RZ, R50.reuse.H0_H0 ;  /* 0x20000032ff247230 */ /* 0x100fe20000004100 */
[----:B------:R-:W-:Y:S01]  /*6ac0*/  R2UR UR5, R17 ;  /* 0x00000000110572ca */ /* 0x000fe200000e0000 */
[C---:B------:R-:W-:Y:S01]  /*6ad0*/  FMUL R15, R41.reuse, R37 ;  /* 0x00000025290f7220 */ /* 0x040fe20000400000 */
[----:B------:R-:W-:Y:S01]  /*6ae0*/  FMUL R16, R41, R38 ;  /* 0x0000002629107220 */ /* 0x000fe20000400000 */
[----:B------:R-:W-:Y:S01]  /*6af0*/  HADD2.F32 R37, -RZ, R50.H1_H1 ;  /* 0x30000032ff257230 */ /* 0x000fe20000004100 */
[----:B------:R-:W-:Y:S01]  /*6b00*/  F2FP.F16.F32.PACK_AB R33, R13, R12 ;  /* 0x0000000c0d21723e */ /* 0x000fe200000000ff */
[C---:B------:R-:W-:Y:S01]  /*6b10*/  FFMA R14, R42.reuse, R36, R14 ;  /* 0x000000242a0e7223 */ /* 0x040fe2000000000e */
[C---:B------:R-:W-:Y:S01]  /*6b20*/  FMUL R17, R41.reuse, R39 ;  /* 0x0000002729117220 */ /* 0x040fe20000400000 */
[--C-:B------:R-:W-:Y:S02]  /*6b30*/  HADD2.F32 R38, -RZ, R51.reuse.H0_H0 ;  /* 0x20000033ff267230 */ /* 0x100fe40000004100 */
[C---:B------:R-:W-:Y:S01]  /*6b40*/  FFMA R15, R42.reuse, R37, R15 ;  /* 0x000000252a0f7223 */ /* 0x040fe2000000000f */
[----:B------:R-:W-:Y:S02]  /*6b50*/  HADD2.F32 R39, -RZ, R51.H1_H1 ;  /* 0x30000033ff277230 */ /* 0x000fe40000004100 */
[C---:B------:R-:W-:Y:S01]  /*6b60*/  FMUL R20, R41.reuse, R26 ;  /* 0x0000001a29147220 */ /* 0x040fe20000400000 */
[----:B------:R-:W-:Y:S01]  /*6b70*/  FMUL R21, R41, R27 ;  /* 0x0000001b29157220 */ /* 0x000fe20000400000 */
[--C-:B------:R-:W-:Y:S01]  /*6b80*/  HADD2.F32 R26, -RZ, R44.reuse.H0_H0 ;  /* 0x2000002cff1a7230 */ /* 0x100fe20000004100 */
[----:B------:R-:W-:Y:S01]  /*6b90*/  F2FP.F16.F32.PACK_AB R34, R15, R14 ;  /* 0x0000000e0f22723e */ /* 0x000fe200000000ff */
[C---:B------:R-:W-:Y:S01]  /*6ba0*/  FFMA R16, R42.reuse, R38, R16 ;  /* 0x000000262a107223 */ /* 0x040fe20000000010 */
[C---:B------:R-:W-:Y:S01]  /*6bb0*/  FFMA R17, R42.reuse, R39, R17 ;  /* 0x000000272a117223 */ /* 0x040fe20000000011 */
[----:B------:R-:W-:Y:S01]  /*6bc0*/  UIADD3 UR4, UPT, UPT, UR5, 0x160, URZ ;  /* 0x0000016005047890 */ /* 0x000fe2000fffe0ff */
[C---:B------:R-:W-:Y:S01]  /*6bd0*/  FMUL R18, R41.reuse, R24 ;  /* 0x0000001829127220 */ /* 0x040fe20000400000 */
[----:B------:R-:W-:Y:S02]  /*6be0*/  HADD2.F32 R27, -RZ, R44.H1_H1 ;  /* 0x3000002cff1b7230 */ /* 0x000fe40000004100 */
[----:B------:R-:W-:Y:S01]  /*6bf0*/  FMUL R22, R41, R28 ;  /* 0x0000001c29167220 */ /* 0x000fe20000400000 */
[----:B------:R-:W-:Y:S01]  /*6c00*/  UPRMT UR4, UR44, 0x654, UR4 ;  /* 0x000006542c047896 */ /* 0x000fe20008000004 */
[----:B------:R-:W-:Y:S01]  /*6c10*/  F2FP.F16.F32.PACK_AB R35, R17, R16 ;  /* 0x000000101123723e */ /* 0x000fe200000000ff */
[C---:B------:R-:W-:Y:S01]  /*6c20*/  FFMA R18, R42.reuse, R26, R18 ;  /* 0x0000001a2a127223 */ /* 0x040fe20000000012 */
[--C-:B------:R-:W-:Y:S02]  /*6c30*/  HADD2.F32 R28, -RZ, R45.reuse.H0_H0 ;  /* 0x2000002dff1c7230 */ /* 0x100fe40000004100 */
[C---:B------:R-:W-:Y:S01]  /*6c40*/  FMUL R19, R41.reuse, R25 ;  /* 0x0000001929137220 */ /* 0x040fe20000400000 */
[C---:B------:R-:W-:Y:S01]  /*6c50*/  FMUL R23, R41.reuse, R29 ;  /* 0x0000001d29177220 */ /* 0x040fe20000400000 */
[----:B------:R-:W-:Y:S02]  /*6c60*/  HADD2.F32 R29, -RZ, R45.H1_H1 ;  /* 0x3000002dff1d7230 */ /* 0x000fe40000004100 */
[C---:B------:R-:W-:Y:S01]  /*6c70*/  FMUL R24, R41.reuse, R30 ;  /* 0x0000001e29187220 */ /* 0x040fe20000400000 */
[C---:B------:R-:W-:Y:S01]  /*6c80*/  FFMA R19, R42.reuse, R27, R19 ;  /* 0x0000001b2a137223 */ /* 0x040fe20000000013 */
[C---:B------:R-:W-:Y:S01]  /*6c90*/  FMUL R25, R41.reuse, R31 ;  /* 0x0000001f29197220 */ /* 0x040fe20000400000 */
[--C-:B------:R-:W-:Y:S02]  /*6ca0*/  HADD2.F32 R30, -RZ, R46.reuse.H0_H0 ;  /* 0x2000002eff1e7230 */ /* 0x100fe40000004100 */
[C---:B------:R-:W-:Y:S01]  /*6cb0*/  FFMA R20, R42.reuse, R28, R20 ;  /* 0x0000001c2a147223 */ /* 0x040fe20000000014 */
[----:B------:R-:W-:Y:S01]  /*6cc0*/  HADD2.F32 R31, -RZ, R46.H1_H1 ;  /* 0x3000002eff1f7230 */ /* 0x000fe20000004100 */
[----:B------:R-:W-:Y:S01]  /*6cd0*/  MOV R0, UR45 ;  /* 0x0000002d00007c02 */ /* 0x000fe20008000f00 */
[----:B------:R-:W-:Y:S02]  /*6ce0*/  HADD2.F32 R44, -RZ, R47.H1_H1 ;  /* 0x3000002fff2c7230 */ /* 0x000fe40000004100 */
[C---:B------:R-:W-:Y:S01]  /*6cf0*/  FFMA R21, R42.reuse, R29, R21 ;  /* 0x0000001d2a157223 */ /* 0x040fe20000000015 */
[--C-:B------:R-:W-:Y:S02]  /*6d00*/  HADD2.F32 R45, -RZ, R52.reuse.H0_H0 ;  /* 0x20000034ff2d7230 */ /* 0x100fe40000004100 */
[C---:B------:R-:W-:Y:S01]  /*6d10*/  FFMA R22, R42.reuse, R30, R22 ;  /* 0x0000001e2a167223 */ /* 0x040fe20000000016 */
[----:B------:R-:W-:Y:S02]  /*6d20*/  HADD2.F32 R46, -RZ, R52.H1_H1 ;  /* 0x30000034ff2e7230 */ /* 0x000fe40000004100 */
[C---:B-1----:R-:W-:Y:S01]  /*6d30*/  FMUL R4, R41.reuse, R4 ;  /* 0x0000000429047220 */ /* 0x042fe20000400000 */
[C---:B------:R-:W-:Y:S01]  /*6d40*/  FFMA R23, R42.reuse, R31, R23 ;  /* 0x0000001f2a177223 */ /* 0x040fe20000000017 */
[--C-:B------:R-:W-:Y:S02]  /*6d50*/  HADD2.F32 R47, -RZ, R53.reuse.H0_H0 ;  /* 0x20000035ff2f7230 */ /* 0x100fe40000004100 */
[C---:B------:R-:W-:Y:S01]  /*6d60*/  FMUL R5, R41.reuse, R5 ;  /* 0x0000000529057220 */ /* 0x040fe20000400000 */
[C---:B------:R-:W-:Y:S01]  /*6d70*/  FFMA R24, R42.reuse, R43, R24 ;  /* 0x0000002b2a187223 */ /* 0x040fe20000000018 */
[----:B------:R-:W-:Y:S02]  /*6d80*/  HADD2.F32 R48, -RZ, R53.H1_H1 ;  /* 0x30000035ff307230 */ /* 0x000fe40000004100 */
[C---:B------:R-:W-:Y:S01]  /*6d90*/  FMUL R6, R41.reuse, R6 ;  /* 0x0000000629067220 */ /* 0x040fe20000400000 */
[----:B------:R-:W-:Y:S01]  /*6da0*/  FFMA R25, R42, R44, R25 ;  /* 0x0000002c2a197223 */ /* 0x000fe20000000019 */
[----:B------:R-:W-:Y:S02]  /*6db0*/  IMAD R0, R0, 0xc00, R64 ;  /* 0x00000c0000007824 */ /* 0x000fe400078e0240 */
[C---:B------:R-:W-:Y:S01]  /*6dc0*/  FMUL R7, R41.reuse, R7 ;  /* 0x0000000729077220 */ /* 0x040fe20000400000 */
[--C-:B------:R-:W-:Y:S02]  /*6dd0*/  HADD2.F32 R49, -RZ, R54.reuse.H0_H0 ;  /* 0x20000036ff317230 */ /* 0x100fe40000004100 */
[C---:B------:R-:W-:Y:S01]  /*6de0*/  FFMA R4, R42.reuse, R45, R4 ;  /* 0x0000002d2a047223 */ /* 0x040fe20000000004 */
[----:B------:R-:W-:Y:S02]  /*6df0*/  HADD2.F32 R50, -RZ, R54.H1_H1 ;  /* 0x30000036ff327230 */ /* 0x000fe40000004100 */
[C---:B------:R-:W-:Y:S01]  /*6e00*/  FMUL R8, R41.reuse, R8 ;  /* 0x0000000829087220 */ /* 0x040fe20000400000 */
[C---:B------:R-:W-:Y:S01]  /*6e10*/  FFMA R5, R42.reuse, R46, R5 ;  /* 0x0000002e2a057223 */ /* 0x040fe20000000005 */
[--C-:B------:R-:W-:Y:S02]  /*6e20*/  HADD2.F32 R51, -RZ, R55.reuse.H0_H0 ;  /* 0x20000037ff337230 */ /* 0x100fe40000004100 */
[C---:B------:R-:W-:Y:S01]  /*6e30*/  FMUL R9, R41.reuse, R9 ;  /* 0x0000000929097220 */ /* 0x040fe20000400000 */
[C---:B------:R-:W-:Y:S01]  /*6e40*/  FFMA R6, R42.reuse, R47, R6 ;  /* 0x0000002f2a067223 */ /* 0x040fe20000000006 */
[----:B------:R-:W-:Y:S02]  /*6e50*/  HADD2.F32 R52, -RZ, R55.H1_H1 ;  /* 0x30000037ff347230 */ /* 0x000fe40000004100 */
[C---:B------:R-:W-:Y:S01]  /*6e60*/  FMUL R10, R41.reuse, R10 ;  /* 0x0000000a290a7220 */ /* 0x040fe20000400000 */
[----:B------:R-:W-:Y:S01]  /*6e70*/  FFMA R7, R42, R48, R7 ;  /* 0x000000302a077223 */ /* 0x000fe20000000007 */
[----:B------:R-:W-:Y:S01]  /*6e80*/  FMUL R11, R41, R11 ;  /* 0x0000000b290b7220 */ /* 0x000fe20000400000 */
[----:B------:R-:W-:Y:S01]  /*6e90*/  LEA R0, R0, UR46, 0x1 ;  /* 0x0000002e00007c11 */ /* 0x000fe2000f8e08ff */
[C---:B------:R-:W-:Y:S01]  /*6ea0*/  FFMA R8, R42.reuse, R49, R8 ;  /* 0x000000312a087223 */ /* 0x040fe20000000008 */
[C---:B------:R-:W-:Y:S01]  /*6eb0*/  FFMA R9, R42.reuse, R50, R9 ;  /* 0x000000322a097223 */ /* 0x040fe20000000009 */
[C---:B------:R-:W-:Y:S01]  /*6ec0*/  FFMA R10, R42.reuse, R51, R10 ;  /* 0x000000332a0a7223 */ /* 0x040fe2000000000a */
[----:B------:R-:W-:Y:S01]  /*6ed0*/  FFMA R11, R42, R52, R11 ;  /* 0x000000342a0b7223 */ /* 0x000fe2000000000b */
[----:B------:R-:W-:Y:S01]  /*6ee0*/  F2FP.F16.F32.PACK_AB R12, R19, R18 ;  /* 0x00000012130c723e */ /* 0x000fe200000000ff */
[----:B------:R-:W-:Y:S01]  /*6ef0*/  SYNCS.ARRIVE.TRANS64.RED.A1T0 RZ, [UR4], RZ ;  /* 0x000000ffffff79a7 */ /* 0x000fe20008100404 */
[----:B------:R1:W-:Y:S01]  /*6f00*/  STSM.16.M88.4 [R0+0x200], R32 ;  /* 0x0002002000007844 */ /* 0x0003e20000000200 */
[----:B------:R-:W-:Y:S01]  /*6f10*/  F2FP.F16.F32.PACK_AB R13, R21, R20 ;  /* 0x00000014150d723e */ /* 0x000fe200000000ff */
[----:B------:R-:W-:Y:S01]  /*6f20*/  UIADD3 UR7, UPT, UPT, UR45, 0x1, URZ ;  /* 0x000000012d077890 */ /* 0x000fe2000fffe0ff */
[----:B------:R-:W-:Y:S01]  /*6f30*/  F2FP.F16.F32.PACK_AB R14, R23, R22 ;  /* 0x00000016170e723e */ /* 0x000fe200000000ff */
[----:B------:R-:W-:Y:S01]  /*6f40*/  BSSY.RECONVERGENT B0, `(.L_x_113) ;  /* 0x0000024000007945 */ /* 0x000fe20003800200 */
[----:B------:R-:W-:Y:S02]  /*6f50*/  F2FP.F16.F32.PACK_AB R15, R25, R24 ;  /* 0x00000018190f723e */ /* 0x000fe400000000ff */
[----:B------:R-:W-:Y:S02]  /*6f60*/  F2FP.F16.F32.PACK_AB R4, R5, R4 ;  /* 0x000000040504723e */ /* 0x000fe400000000ff */
[----:B------:R-:W-:Y:S01]  /*6f70*/  F2FP.F16.F32.PACK_AB R5, R7, R6 ;  /* 0x000000060705723e */ /* 0x000fe200000000ff */
[----:B------:R1:W-:Y:S01]  /*6f80*/  STSM.16.M88.4 [R0+0xa00], R12 ;  /* 0x000a000c00007844 */ /* 0x0003e20000000200 */
[----:B------:R-:W-:Y:S02]  /*6f90*/  F2FP.F16.F32.PACK_AB R6, R9, R8 ;  /* 0x000000080906723e */ /* 0x000fe400000000ff */
[----:B------:R-:W-:Y:S05]  /*6fa0*/  F2FP.F16.F32.PACK_AB R7, R11, R10 ;  /* 0x0000000a0b07723e */ /* 0x000fea00000000ff */
[----:B------:R1:W-:Y:S01]  /*6fb0*/  STSM.16.M88.4 [R0+0x1200], R4 ;  /* 0x0012000400007844 */ /* 0x0003e20000000200 */
[----:B------:R-:W-:Y:S01]  /*6fc0*/  @!PT LDS RZ, [RZ] ;  /* 0x00000000fffff984 */ /* 0x000fe20000000800 */
[----:B------:R-:W-:Y:S01]  /*6fd0*/  @!PT LDS RZ, [RZ] ;  /* 0x00000000fffff984 */ /* 0x000fe20000000800 */
[----:B------:R-:W-:Y:S01]  /*6fe0*/  @!PT LDS RZ, [RZ] ;  /* 0x00000000fffff984 */ /* 0x000fe20000000800 */
[----:B------:R-:W-:Y:S01]  /*6ff0*/  @!PT LDS RZ, [RZ] ;  /* 0x00000000fffff984 */ /* 0x000fe20000000800 */
[----:B------:R2:W-:Y:S07]  /*7000*/  MEMBAR.ALL.CTA ;  /* 0x0000000000007992 */ /* 0x0005ee0000008000 */
[----:B--2---:R-:W2:Y:S02]  /*7010*/  FENCE.VIEW.ASYNC.S ;  /* 0x00000000000073c6 */ /* 0x004ea40000000000 */
[----:B--2---:R-:W-:Y:S06]  /*7020*/  BAR.SYNC.DEFER_BLOCKING 0x1, 0x80 ;  /* 0x0042000000007b1d */ /* 0x004fec0000010000 */
[----:B------:R-:W-:Y:S05]  /*7030*/  @P0 BRA `(.L_x_114) ;  /* 0x0000000000500947 */ /* 0x000fea0003800000 */
[----:B------:R-:W2:Y:S01]  /*7040*/  LDCU.64 UR12, c[0x0][0x348] ;  /* 0x00006900ff0c77ac */ /* 0x000ea20008000a00 */
[----:B------:R-:W-:Y:S02]  /*7050*/  UIMAD UR6, UR45, 0x1800, UR46 ;  /* 0x000018002d0678a4 */ /* 0x000fe4000f8e022e */
[----:B------:R-:W-:Y:S02]  /*7060*/  UIMAD UR9, UR47, 0x30, URZ ;  /* 0x000000302f0978a4 */ /* 0x000fe4000f8e02ff */
[----:B------:R-:W-:Y:S02]  /*7070*/  USHF.L.U32 UR10, UR48, 0x6, URZ ;  /* 0x00000006300a7899 */ /* 0x000fe400080006ff */
[----:B------:R-:W-:Y:S01]  /*7080*/  UIADD3 UR8, UPT, UPT, UR6, 0x200, URZ ;  /* 0x0000020006087890 */ /* 0x000fe2000fffe0ff */
[----:B------:R-:W-:Y:S01]  /*7090*/  UMOV UR11, UR36 ;  /* 0x00000024000b7c82 */ /* 0x000fe20008000000 */
[----:B------:R-:W-:Y:S02]  /*70a0*/  UIADD3 UR17, UPT, UPT, UR9, 0x10, URZ ;  /* 0x0000001009117890 */ /* 0x000fe4000fffe0ff */
[----:B------:R-:W-:Y:S01]  /*70b0*/  UIADD3 UR16, UPT, UPT, UR6, 0xa00, URZ ;  /* 0x00000a0006107890 */ /* 0x000fe2000fffe0ff */
[----:B------:R-:W-:Y:S01]  /*70c0*/  UMOV UR19, UR36 ;  /* 0x0000002400137c82 */ /* 0x000fe20008000000 */
[----:B--2---:R-:W-:Y:S01]  /*70d0*/  UIADD3 UR4, UP0, UPT, UR12, 0x680, URZ ;  /* 0x000006800c047890 */ /* 0x004fe2000ff1e0ff */
[----:B------:R-:W-:Y:S01]  /*70e0*/  UMOV UR18, UR10 ;  /* 0x0000000a00127c82 */ /* 0x000fe20008000000 */
[----:B------:R-:W-:Y:S02]  /*70f0*/  UIADD3 UR12, UPT, UPT, UR6, 0x1200, URZ ;  /* 0x00001200060c7890 */ /* 0x000fe4000fffe0ff */
[----:B------:R-:W-:Y:S02]  /*7100*/  UIADD3.X UR5, UPT, UPT, URZ, UR13, URZ, UP0, !UPT ;  /* 0x0000000dff057290 */ /* 0x000fe400087fe4ff */
[----:B------:R-:W-:Y:S01]  /*7110*/  UIADD3 UR13, UPT, UPT, UR9, 0x20, URZ ;  /* 0x00000020090d7890 */ /* 0x000fe2000fffe0ff */
[----:B------:R-:W-:Y:S01]  /*7120*/  UMOV UR15, UR36 ;  /* 0x00000024000f7c82 */ /* 0x000fe20008000000 */
[----:B------:R-:W-:Y:S05]  /*7130*/  UMOV UR14, UR10 ;  /* 0x0000000a000e7c82 */ /* 0x000fea0008000000 */
[----:B------:R2:W-:Y:S01]  /*7140*/  UTMASTG.3D [UR8], [UR4] ;  /* 0x00000008040073b5 */ /* 0x0005e20008010000 */
[----:B------:R2:W-:Y:S01]  /*7150*/  UTMASTG.3D [UR16], [UR4] ;  /* 0x00000010040073b5 */ /* 0x0005e20008010000 */
[----:B------:R2:W-:Y:S02]  /*7160*/  UTMASTG.3D [UR12], [UR4] ;  /* 0x0000000c040073b5 */ /* 0x0005e40008010000 */
[----:B--2---:R0:W-:Y:S02]  /*7170*/  UTMACMDFLUSH ;  /* 0x00000000000079b7 */ /* 0x0041e40000000000 */
.L_x_114:
[----:B------:R-:W-:Y:S05]  /*7180*/  BSYNC.RECONVERGENT B0 ;  /* 0x0000000000007941 */ /* 0x000fea0003800200 */
.L_x_113:
[----:B------:R-:W-:Y:S04]  /*7190*/  BSSY.RECONVERGENT B0, `(.L_x_115) ;  /* 0x0000003000007945 */ /* 0x000fe80003800200 */
[----:B------:R-:W-:Y:S05]  /*71a0*/  @P0 BRA `(.L_x_116) ;  /* 0x0000000000040947 */ /* 0x000fea0003800000 */
[----:B------:R-:W-:Y:S04]  /*71b0*/  DEPBAR.LE SB0, 0x0 ;  /* 0x000080000000791a */ /* 0x000fe80000000000 */
.L_x_116:
[----:B------:R-:W-:Y:S05]  /*71c0*/  BSYNC.RECONVERGENT B0 ;  /* 0x0000000000007941 */ /* 0x000fea0003800200 */
.L_x_115:
[----:B------:R-:W-:Y:S01]  /*71d0*/  BAR.SYNC.DEFER_BLOCKING 0x1, 0x80 ;  /* 0x0042000000007b1d */ /* 0x000fe20000010000 */
[----:B------:R-:W-:Y:S01]  /*71e0*/  UIADD3 UR49, UPT, UPT, UR49, 0x1, URZ ;  /* 0x0000000131317890 */ /* 0x000fe2000fffe0ff */
[----:B------:R-:W-:Y:S03]  /*71f0*/  IADD3 R40, PT, PT, R40, 0x1, RZ ;  /* 0x0000000128287810 */ /* 0x000fe60007ffe0ff */
[----:B------:R-:W-:Y:S09]  /*7200*/  UISETP.NE.AND UP0, UPT, UR49, URZ, UPT ;  /* 0x000000ff3100728c */ /* 0x000ff2000bf05270 */
[----:B------:R-:W-:Y:S05]  /*7210*/  BRA.U !UP0, `(.L_x_117) ;  /* 0x0000000108287547 */ /* 0x000fea000b800000 */
[----:B------:R-:W-:Y:S01]  /*7220*/  ISETP.NE.AND P0, PT, R73, RZ, PT ;  /* 0x000000ff4900720c */ /* 0x000fe20003f05270 */
[----:B-1----:R-:W1:Y:S11]  /*7230*/  S2R R0, SR_CgaCtaId ;  /* 0x0000000000007919 */ /* 0x002e760000008800 */
[----:B------:R-:W-:Y:S01]  /*7240*/  @!UPT UIADD3 URZ, UPT, UPT, URZ, URZ, URZ ;  /* 0x000000fffffff290 */ /* 0x000fe2000fffe0ff */
[C---:B------:R-:W-:Y:S01]  /*7250*/  @P0 LEA R3, R68.reuse, UR46, 0x3 ;  /* 0x0000002e44030c11 */ /* 0x040fe2000f8e18ff */
[----:B------:R-:W-:Y:S04]  /*7260*/  VIADD R68, R68, 0x1 ;  /* 0x0000000144447836 */ /* 0x000fe80000000000 */
[----:B------:R-:W-:Y:S05]  /*7270*/  @P0 VIADD R3, R3, 0x100 ;  /* 0x0000010003030836 */ /* 0x000fea0000000000 */
[----:B-1----:R-:W-:Y:S04]  /*7280*/  @P0 PRMT R0, R0, 0x654, R3 ;  /* 0x0000065400000816 */ /* 0x002fe80000000003 */
[----:B------:R2:W-:Y:S01]  /*7290*/  @P0 SYNCS.ARRIVE.TRANS64.RED.A1T0 RZ, [R0+URZ], RZ ;  /* 0x000000ff00ff09a7 */ /* 0x0005e200081004ff */
[C---:B------:R-:W-:Y:S04]  /*72a0*/  ISETP.NE.AND P0, PT, R68.reuse, 0x2, PT ;  /* 0x000000024400780c */ /* 0x040fe80003f05270 */
[----:B------:R-:W-:Y:S09]  /*72b0*/  SEL R68, R68, RZ, P0 ;  /* 0x000000ff44447207 */ /* 0x000ff20000000000 */
.L_x_117:
[----:B------:R-:W-:Y:S01]  /*72c0*/  ISETP.NE.AND P0, PT, R67, 0x2, PT ;  /* 0x000000024300780c */ /* 0x000fe20003f05270 */
[----:B------:R-:W-:Y:S01]  /*72d0*/  UISETP.NE.AND UP1, UPT, UR56, URZ, UPT ;  /* 0x000000ff3800728c */ /* 0x000fe2000bf25270 */
[----:B------:R-:W-:Y:S01]  /*72e0*/  ISETP.NE.AND P1, PT, R40, 0x4, PT ;  /* 0x000000042800780c */ /* 0x000fe20003f25270 */
[----:B------:R-:W-:Y:S01]  /*72f0*/  UISETP.NE.AND UP0, UPT, UR7, 0x2, UPT ;  /* 0x000000020700788c */ /* 0x000fe2000bf05270 */
[----:B------:R-:W-:Y:S01]  /*7300*/  SEL R3, RZ, 0x1, P0 ;  /* 0x00000001ff037807 */ /* 0x000fe20000000000 */
[----:B------:R-:W-:Y:S01]  /*7310*/  UIADD3 UR47, UPT, UPT, UR37, UR60, URZ ;  /* 0x0000003c252f7290 */ /* 0x000fe2000fffe0ff */
[----:B-12---:R-:W-:Y:S01]  /*7320*/  SEL R0, RZ, 0x1, P1 ;  /* 0x00000001ff007807 */ /* 0x006fe20000800000 */
[----:B------:R-:W-:Y:S01]  /*7330*/  USEL UR4, URZ, 0x1, UP0 ;  /* 0x00000001ff047887 */ /* 0x000fe20008000000 */
[----:B------:R-:W-:Y:S01]  /*7340*/  LOP3.LUT R69, R69, R3, RZ, 0x3c, !PT ;  /* 0x0000000345457212 */ /* 0x000fe200078e3cff */
[----:B------:R-:W-:Y:S01]  /*7350*/  UIADD3 UR48, UPT, UPT, UR38, UR61, URZ ;  /* 0x0000003d26307290 */ /* 0x000fe2000fffe0ff */
[----:B------:R-:W-:Y:S01]  /*7360*/  LOP3.LUT R70, R70, R0, RZ, 0x3c, !PT ;  /* 0x0000000046467212 */ /* 0x000fe200078e3cff */
[----:B------:R-:W-:Y:S01]  /*7370*/  USEL UR45, UR7, URZ, UP0 ;  /* 0x000000ff072d7287 */ /* 0x000fe20008000000 */
[----:B------:R-:W-:Y:S01]  /*7380*/  SEL R67, R67, RZ, P0 ;  /* 0x000000ff43437207 */ /* 0x000fe20000000000 */
[----:B------:R-:W-:Y:S01]  /*7390*/  UMOV UR36, UR57 ;  /* 0x0000003900247c82 */ /* 0x000fe20008000000 */
[----:B------:R-:W-:Y:S02]  /*73a0*/  SEL R40, R40, RZ, P1 ;  /* 0x000000ff28287207 */ /* 0x000fe40000800000 */
[----:B------:R-:W-:Y:S01]  /*73b0*/  LOP3.LUT R71, R71, UR4, RZ, 0x3c, !PT ;  /* 0x0000000447477c12 */ /* 0x000fe2000f8e3cff */
[----:B------:R-:W-:Y:S06]  /*73c0*/  BRA.U UP1, `(.L_x_118) ;  /* 0xffffffe101b47547 */ /* 0x000fec000b83ffff */
[----:B------:R-:W-:-:S09]  /*73d0*/  UISETP.NE.AND UP0, UPT, UR63, URZ, UPT ;  /* 0x000000ff3f00728c */ /* 0x000fd2000bf05270 */
[----:B------:R-:W-:Y:S05]  /*73e0*/  BRA.U !UP0, `(.L_x_119) ;  /* 0x0000000108487547 */ /* 0x000fea000b800000 */
[----:B------:R-:W1:Y:S02]  /*73f0*/  LDCU.64 UR4, c[0x0][0x890] ;  /* 0x00011200ff0477ac */ /* 0x000e640008000a00 */
[----:B-1----:R-:W-:-:S04]  /*7400*/  UISETP.NE.U32.AND UP0, UPT, UR4, URZ, UPT ;  /* 0x000000ff0400728c */ /* 0x002fc8000bf05070 */
[----:B------:R-:W-:-:S09]  /*7410*/  UISETP.NE.AND.EX UP0, UPT, UR5, URZ, UPT, UP0 ;  /* 0x000000ff0500728c */ /* 0x000fd2000bf05300 */
[----:B------:R-:W-:Y:S05]  /*7420*/  BRA.U UP0, `(.L_x_120) ;  /* 0x00000001000c7547 */ /* 0x000fea000b800000 */
[----:B------:R-:W-:-:S13]  /*7430*/  FSETP.NEU.AND P0, PT, R42, RZ, PT ;  /* 0x000000ff2a00720b */ /* 0x000fda0003f0d000 */
[----:B------:R-:W-:Y:S05]  /*7440*/  @!P0 EXIT ;  /* 0x000000000000894d */ /* 0x000fea0003800000 */
[----:B------:R-:W-:Y:S05]  /*7450*/  BRA `(.L_x_119) ;  /* 0x00000000002c7947 */ /* 0x000fea0003800000 */
.L_x_120:
[----:B------:R-:W-:Y:S01]  /*7460*/  LOP3.LUT P0, RZ, R65, 0xff, RZ, 0xc0, !PT ;  /* 0x000000ff41ff7812 */ /* 0x000fe2000780c0ff */
[----:B------:R-:W-:-:S12]  /*7470*/  BSSY.RECONVERGENT B0, `(.L_x_119) ;  /* 0x0000009000007945 */ /* 0x000fd80003800200 */
[----:B------:R-:W-:Y:S05]  /*7480*/  @P0 BRA `(.L_x_121) ;  /* 0x0000000000140947 */ /* 0x000fea0003800000 */
[----:B------:R-:W1:Y:S02]  /*7490*/  LDCU.64 UR4, c[0x0][0x888] ;  /* 0x00011100ff0477ac */ /* 0x000e640008000a00 */
[----:B-1----:R-:W-:-:S04]  /*74a0*/  ISETP.NE.U32.AND P0, PT, RZ, UR4, PT ;  /* 0x00000004ff007c0c */ /* 0x002fc8000bf05070 */
[----:B------:R-:W-:-:S13]  /*74b0*/  ISETP.NE.AND.EX P0, PT, RZ, UR5, PT, P0 ;  /* 0x00000005ff007c0c */ /* 0x000fda000bf05300 */
[----:B------:R-:W-:Y:S05]  /*74c0*/  @!P0 EXIT ;  /* 0x000000000000894d */ /* 0x000fea0003800000 */
[----:B------:R-:W-:Y:S05]  /*74d0*/  BRA `(.L_x_122) ;  /* 0x0000000000087947 */ /* 0x000fea0003800000 */
.L_x_121:
[----:B------:R-:W-:-:S13]  /*74e0*/  FSETP.NEU.AND P0, PT, R42, RZ, PT ;  /* 0x000000ff2a00720b */ /* 0x000fda0003f0d000 */
[----:B------:R-:W-:Y:S05]  /*74f0*/  @!P0 EXIT ;  /* 0x000000000000894d */ /* 0x000fea0003800000 */
.L_x_122:
[----:B------:R-:W-:Y:S05]  /*7500*/  BSYNC.RECONVERGENT B0 ;  /* 0x0000000000007941 */ /* 0x000fea0003800200 */
.L_x_119:
[----:B------:R-:W-:-:S04]  /*7510*/  DEPBAR.LE SB0, 0x0 ;  /* 0x000080000000791a */ /* 0x000fc80000000000 */
[----:B------:R-:W-:Y:S05]  /*7520*/  EXIT ;  /* 0x000000000000794d */ /* 0x000fea0003800000 */
.L_x_25:
[----:B-1----:R1:W2:Y:S02]  /*7530*/  SYNCS.PHASECHK.TRANS64.TRYWAIT P0, [R0+URZ+0x190], R2 ;  /* 0x00019002000075a7 */ /* 0x0022a400080011ff */
[----:B--2---:R-:W-:Y:S05]  /*7540*/  @!P0 NANOSLEEP.SYNCS 0x989680 ;  /* 0x009896800000895d */ /* 0x004fea0003900000 */
[----:B------:R-:W2:Y:S02]  /*7550*/  @!P0 SYNCS.PHASECHK.TRANS64 P0, [R0+URZ+0x190], R2 ;  /* 0x00019002000085a7 */ /* 0x000ea400080010ff */
[----:B--2---:R-:W-:Y:S05]  /*7560*/  @!P0 BRA `(.L_x_25) ;  /* 0xfffffffc00f08947 */ /* 0x004fea000383ffff */
[----:B------:R-:W-:Y:S05]  /*7570*/  BRA `(.L_x_123) ;  /* 0xffffffa4001c7947 */ /* 0x000fea000383ffff */
.L_x_28:
[----:B-1----:R-:W-:Y:S07]  /*7580*/  MOV R0, UR33 ;  /* 0x0000002100007c02 */ /* 0x002fee0008000f00 */
.L_x_124:
[----:B-1----:R1:W2:Y:S02]  /*7590*/  SYNCS.PHASECHK.TRANS64.TRYWAIT P0, [R0+URZ+0x78], R3 ;  /* 0x00007803000075a7 */ /* 0x0022a400080011ff */
[----:B--2---:R-:W-:Y:S05]  /*75a0*/  @!P0 NANOSLEEP.SYNCS 0x989680 ;  /* 0x009896800000895d */ /* 0x004fea0003900000 */
[----:B------:R-:W2:Y:S02]  /*75b0*/  @!P0 SYNCS.PHASECHK.TRANS64 P0, [R0+URZ+0x78], R3 ;  /* 0x00007803000085a7 */ /* 0x000ea400080010ff */
[----:B--2---:R-:W-:Y:S05]  /*75c0*/  @!P0 BRA `(.L_x_124) ;  /* 0xfffffffc00f08947 */ /* 0x004fea000383ffff */
[----:B------:R-:W-:Y:S05]  /*75d0*/  BRA `(.L_x_27) ;  /* 0xffffffa4005c7947 */ /* 0x000fea000383ffff */
.L_x_35:
[----:B-1----:R-:W-:Y:S07]  /*75e0*/  MOV R0, UR9 ;  /* 0x0000000900007c02 */ /* 0x002fee0008000f00 */
.L_x_125:
[----:B-1----:R1:W2:Y:S02]  /*75f0*/  SYNCS.PHASECHK.TRANS64.TRYWAIT P0, [R0+URZ+0x78], R3 ;  /* 0x00007803000075a7 */ /* 0x0022a400080011ff */
[----:B--2---:R-:W-:Y:S05]  /*7600*/  @!P0 NANOSLEEP.SYNCS 0x989680 ;  /* 0x009896800000895d */ /* 0x004fea0003900000 */
[----:B------:R-:W2:Y:S02]  /*7610*/  @!P0 SYNCS.PHASECHK.TRANS64 P0, [R0+URZ+0x78], R3 ;  /* 0x00007803000085a7 */ /* 0x000ea400080010ff */
[----:B--2---:R-:W-:Y:S05]  /*7620*/  @!P0 BRA `(.L_x_125) ;  /* 0xfffffffc00f08947 */ /* 0x004fea000383ffff */
[----:B------:R-:W-:Y:S05]  /*7630*/  BRA `(.L_x_34) ;  /* 0xffffffa8001c7947 */ /* 0x000fea000383ffff */
.L_x_40:
[----:B-1----:R1:W2:Y:S02]  /*7640*/  SYNCS.PHASECHK.TRANS64.TRYWAIT P0, [R3+URZ+0x120], R0 ;  /* 0x00012000030075a7 */ /* 0x0022a400080011ff */
[----:B--2---:R-:W-:Y:S05]  /*7650*/  @!P0 NANOSLEEP.SYNCS 0x989680 ;  /* 0x009896800000895d */ /* 0x004fea0003900000 */
[----:B------:R-:W2:Y:S02]  /*7660*/  @!P0 SYNCS.PHASECHK.TRANS64 P0, [R3+URZ+0x120], R0 ;  /* 0x00012000030085a7 */ /* 0x000ea400080010ff */
[----:B--2---:R-:W-:Y:S05]  /*7670*/  @!P0 BRA `(.L_x_40) ;  /* 0xfffffffc00f08947 */ /* 0x004fea000383ffff */
[----:B------:R-:W-:Y:S05]  /*7680*/  BRA `(.L_x_126) ;  /* 0xffffffa800bc7947 */ /* 0x000fea000383ffff */
.L_x_44:
[----:B------:R-:W-:-:S07]  /*7690*/  MOV R0, UR4 ;  /* 0x0000000400007c02 */ /* 0x000fce0008000f00 */
.L_x_127:
[----:B-1----:R1:W2:Y:S02]  /*76a0*/  SYNCS.PHASECHK.TRANS64.TRYWAIT P0, [R0+URZ], R2 ;  /* 0x00000002000075a7 */ /* 0x0022a400080011ff */
[----:B--2---:R-:W-:Y:S05]  /*76b0*/  @!P0 NANOSLEEP.SYNCS 0x989680 ;  /* 0x009896800000895d */ /* 0x004fea0003900000 */
[----:B------:R-:W2:Y:S02]  /*76c0*/  @!P0 SYNCS.PHASECHK.TRANS64 P0, [R0+URZ], R2 ;  /* 0x00000002000085a7 */ /* 0x000ea400080010ff */
[----:B--2---:R-:W-:Y:S05]  /*76d0*/  @!P0 BRA `(.L_x_127) ;  /* 0xfffffffc00f08947 */ /* 0x004fea000383ffff */
[----:B------:R-:W-:Y:S05]  /*76e0*/  BRA `(.L_x_128) ;  /* 0xffffffb000607947 */ /* 0x000fea000383ffff */
.L_x_45:
[----:B------:R-:W-:-:S07]  /*76f0*/  MOV R0, UR5 ;  /* 0x0000000500007c02 */ /* 0x000fce0008000f00 */
.L_x_129:
[----:B-1----:R1:W2:Y:S02]  /*7700*/  SYNCS.PHASECHK.TRANS64.TRYWAIT P0, [R0+URZ], R3 ;  /* 0x00000003000075a7 */ /* 0x0022a400080011ff */
[----:B--2---:R-:W-:Y:S05]  /*7710*/  @!P0 NANOSLEEP.SYNCS 0x989680 ;  /* 0x009896800000895d */ /* 0x004fea0003900000 */
[----:B------:R-:W2:Y:S02]  /*7720*/  @!P0 SYNCS.PHASECHK.TRANS64 P0, [R0+URZ], R3 ;  /* 0x00000003000085a7 */ /* 0x000ea400080010ff */
[----:B--2---:R-:W-:Y:S05]  /*7730*/  @!P0 BRA `(.L_x_129) ;  /* 0xfffffffc00f08947 */ /* 0x004fea000383ffff */
[----:B------:R-:W-:Y:S05]  /*7740*/  BRA `(.L_x_130) ;  /* 0xffffffb0006c7947 */ /* 0x000fea000383ffff */
.L_x_46:
[----:B------:R-:W-:-:S07]  /*7750*/  MOV R0, UR5 ;  /* 0x0000000500007c02 */ /* 0x000fce0008000f00 */
.L_x_131:
[----:B-1----:R1:W2:Y:S02]  /*7760*/  SYNCS.PHASECHK.TRANS64.TRYWAIT P0, [R0+URZ], R3 ;  /* 0x00000003000075a7 */ /* 0x0022a400080011ff */
[----:B--2---:R-:W-:Y:S05]  /*7770*/  @!P0 NANOSLEEP.SYNCS 0x989680 ;  /* 0x009896800000895d */ /* 0x004fea0003900000 */
[----:B------:R-:W2:Y:S02]  /*7780*/  @!P0 SYNCS.PHASECHK.TRANS64 P0, [R0+URZ], R3 ;  /* 0x00000003000085a7 */ /* 0x000ea400080010ff */
[----:B--2---:R-:W-:Y:S05]  /*7790*/  @!P0 BRA `(.L_x_131) ;  /* 0xfffffffc00f08947 */ /* 0x004fea000383ffff */
[----:B------:R-:W-:Y:S05]  /*77a0*/  BRA `(.L_x_132) ;  /* 0xffffffb000787947 */ /* 0x000fea000383ffff */
.L_x_47:
[----:B------:R-:W-:-:S07]  /*77b0*/  MOV R0, UR5 ;  /* 0x0000000500007c02 */ /* 0x000fce0008000f00 */
.L_x_133:
[----:B-1----:R1:W2:Y:S02]  /*77c0*/  SYNCS.PHASECHK.TRANS64.TRYWAIT P0, [R0+URZ], R3 ;  /* 0x00000003000075a7 */ /* 0x0022a400080011ff */
[----:B--2---:R-:W-:Y:S05]  /*77d0*/  @!P0 NANOSLEEP.SYNCS 0x989680 ;  /* 0x009896800000895d */ /* 0x004fea0003900000 */
[----:B------:R-:W2:Y:S02]  /*77e0*/  @!P0 SYNCS.PHASECHK.TRANS64 P0, [R0+URZ], R3 ;  /* 0x00000003000085a7 */ /* 0x000ea400080010ff */
[----:B--2---:R-:W-:Y:S05]  /*77f0*/  @!P0 BRA `(.L_x_133) ;  /* 0xfffffffc00f08947 */ /* 0x004fea000383ffff */
[----:B------:R-:W-:Y:S05]  /*7800*/  BRA `(.L_x_134) ;  /* 0xffffffb000847947 */ /* 0x000fea000383ffff */
.L_x_48:
[----:B------:R-:W-:-:S07]  /*7810*/  MOV R0, UR5 ;  /* 0x0000000500007c02 */ /* 0x000fce0008000f00 */
.L_x_135:
[----:B-1----:R1:W2:Y:S02]  /*7820*/  SYNCS.PHASECHK.TRANS64.TRYWAIT P0, [R0+URZ], R3 ;  /* 0x00000003000075a7 */ /* 0x0022a400080011ff */
[----:B--2---:R-:W-:Y:S05]  /*7830*/  @!P0 NANOSLEEP.SYNCS 0x989680 ;  /* 0x009896800000895d */ /* 0x004fea0003900000 */
[----:B------:R-:W2:Y:S02]  /*7840*/  @!P0 SYNCS.PHASECHK.TRANS64 P0, [R0+URZ], R3 ;  /* 0x00000003000085a7 */ /* 0x000ea400080010ff */
[----:B--2---:R-:W-:Y:S05]  /*7850*/  @!P0 BRA `(.L_x_135) ;  /* 0xfffffffc00f08947 */ /* 0x004fea000383ffff */
[----:B------:R-:W-:Y:S05]  /*7860*/  BRA `(.L_x_136) ;  /* 0xffffffb000907947 */ /* 0x000fea000383ffff */
.L_x_49:
[----:B------:R-:W-:-:S07]  /*7870*/  MOV R0, UR5 ;  /* 0x0000000500007c02 */ /* 0x000fce0008000f00 */
.L_x_137:
[----:B-1----:R1:W2:Y:S02]  /*7880*/  SYNCS.PHASECHK.TRANS64.TRYWAIT P0, [R0+URZ], R3 ;  /* 0x00000003000075a7 */ /* 0x0022a400080011ff */
[----:B--2---:R-:W-:Y:S05]  /*7890*/  @!P0 NANOSLEEP.SYNCS 0x989680 ;  /* 0x009896800000895d */ /* 0x004fea0003900000 */
[----:B------:R-:W2:Y:S02]  /*78a0*/  @!P0 SYNCS.PHASECHK.TRANS64 P0, [R0+URZ], R3 ;  /* 0x00000003000085a7 */ /* 0x000ea400080010ff */
[----:B--2---:R-:W-:Y:S05]  /*78b0*/  @!P0 BRA `(.L_x_137) ;  /* 0xfffffffc00f08947 */ /* 0x004fea000383ffff */
[----:B------:R-:W-:Y:S05]  /*78c0*/  BRA `(.L_x_138) ;  /* 0xffffffb0009c7947 */ /* 0x000fea000383ffff */
.L_x_50:
[----:B------:R-:W-:-:S07]  /*78d0*/  MOV R0, UR5 ;  /* 0x0000000500007c02 */ /* 0x000fce0008000f00 */
.L_x_139:
[----:B-1----:R1:W2:Y:S02]  /*78e0*/  SYNCS.PHASECHK.TRANS64.TRYWAIT P0, [R0+URZ], R3 ;  /* 0x00000003000075a7 */ /* 0x0022a400080011ff */
[----:B--2---:R-:W-:Y:S05]  /*78f0*/  @!P0 NANOSLEEP.SYNCS 0x989680 ;  /* 0x009896800000895d */ /* 0x004fea0003900000 */
[----:B------:R-:W2:Y:S02]  /*7900*/  @!P0 SYNCS.PHASECHK.TRANS64 P0, [R0+URZ], R3 ;  /* 0x00000003000085a7 */ /* 0x000ea400080010ff */
[----:B--2---:R-:W-:Y:S05]  /*7910*/  @!P0 BRA `(.L_x_139) ;  /* 0xfffffffc00f08947 */ /* 0x004fea000383ffff */
[----:B------:R-:W-:Y:S05]  /*7920*/  BRA `(.L_x_140) ;  /* 0xffffffb000a87947 */ /* 0x000fea000383ffff */
.L_x_51:
[----:B------:R-:W-:-:S07]  /*7930*/  MOV R0, UR5 ;  /* 0x0000000500007c02 */ /* 0x000fce0008000f00 */
.L_x_141:
[----:B-1----:R1:W2:Y:S02]  /*7940*/  SYNCS.PHASECHK.TRANS64.TRYWAIT P0, [R0+URZ], R3 ;  /* 0x00000003000075a7 */ /* 0x0022a400080011ff */
[----:B--2---:R-:W-:Y:S05]  /*7950*/  @!P0 NANOSLEEP.SYNCS 0x989680 ;  /* 0x009896800000895d */ /* 0x004fea0003900000 */
[----:B------:R-:W2:Y:S02]  /*7960*/  @!P0 SYNCS.PHASECHK.TRANS64 P0, [R0+URZ], R3 ;  /* 0x00000003000085a7 */ /* 0x000ea400080010ff */
[----:B--2---:R-:W-:Y:S05]  /*7970*/  @!P0 BRA `(.L_x_141) ;  /* 0xfffffffc00f08947 */ /* 0x004fea000383ffff */
[----:B------:R-:W-:Y:S05]  /*7980*/  BRA `(.L_x_142) ;  /* 0xffffffb000b47947 */ /* 0x000fea000383ffff */
.L_x_52:
[----:B------:R-:W-:-:S07]  /*7990*/  MOV R0, UR5 ;  /* 0x0000000500007c02 */ /* 0x000fce0008000f00 */
.L_x_143:
[----:B-1----:R1:W2:Y:S02]  /*79a0*/  SYNCS.PHASECHK.TRANS64.TRYWAIT P0, [R0+URZ], R3 ;  /* 0x00000003000075a7 */ /* 0x0022a400080011ff */
[----:B--2---:R-:W-:Y:S05]  /*79b0*/  @!P0 NANOSLEEP.SYNCS 0x989680 ;  /* 0x009896800000895d */ /* 0x004fea0003900000 */
[----:B------:R-:W2:Y:S02]  /*79c0*/  @!P0 SYNCS.PHASECHK.TRANS64 P0, [R0+URZ], R3 ;  /* 0x00000003000085a7 */ /* 0x000ea400080010ff */
[----:B--2---:R-:W-:Y:S05]  /*79d0*/  @!P0 BRA `(.L_x_143) ;  /* 0xfffffffc00f08947 */ /* 0x004fea000383ffff */
[----:B------:R-:W-:Y:S05]  /*79e0*/  BRA `(.L_x_144) ;  /* 0xffffffb000c07947 */ /* 0x000fea000383ffff */
.L_x_53:
[----:B------:R-:W-:-:S07]  /*79f0*/  MOV R0, UR5 ;  /* 0x0000000500007c02 */ /* 0x000fce0008000f00 */
.L_x_145:
[----:B-1----:R1:W2:Y:S02]  /*7a00*/  SYNCS.PHASECHK.TRANS64.TRYWAIT P0, [R0+URZ], R3 ;  /* 0x00000003000075a7 */ /* 0x0022a400080011ff */
[----:B--2---:R-:W-:Y:S05]  /*7a10*/  @!P0 NANOSLEEP.SYNCS 0x989680 ;  /* 0x009896800000895d */ /* 0x004fea0003900000 */
[----:B------:R-:W2:Y:S02]  /*7a20*/  @!P0 SYNCS.PHASECHK.TRANS64 P0, [R0+URZ], R3 ;  /* 0x00000003000085a7 */ /* 0x000ea400080010ff */
[----:B--2---:R-:W-:Y:S05]  /*7a30*/  @!P0 BRA `(.L_x_145) ;  /* 0xfffffffc00f08947 */ /* 0x004fea000383ffff */
[----:B------:R-:W-:Y:S05]  /*7a40*/  BRA `(.L_x_146) ;  /* 0xffffffb000cc7947 */ /* 0x000fea000383ffff */
.L_x_54:
[----:B------:R-:W-:-:S07]  /*7a50*/  MOV R0, UR5 ;  /* 0x0000000500007c02 */ /* 0x000fce0008000f00 */
.L_x_147:
[----:B-1----:R1:W2:Y:S02]  /*7a60*/  SYNCS.PHASECHK.TRANS64.TRYWAIT P0, [R0+URZ], R3 ;  /* 0x00000003000075a7 */ /* 0x0022a400080011ff */
[----:B--2---:R-:W-:Y:S05]  /*7a70*/  @!P0 NANOSLEEP.SYNCS 0x989680 ;  /* 0x009896800000895d */ /* 0x004fea0003900000 */
[----:B------:R-:W2:Y:S02]  /*7a80*/  @!P0 SYNCS.PHASECHK.TRANS64 P0, [R0+URZ], R3 ;  /* 0x00000003000085a7 */ /* 0x000ea400080010ff */
[----:B--2---:R-:W-:Y:S05]  /*7a90*/  @!P0 BRA `(.L_x_147) ;  /* 0xfffffffc00f08947 */ /* 0x004fea000383ffff */
[----:B------:R-:W-:Y:S05]  /*7aa0*/  BRA `(.L_x_148) ;  /* 0xffffffb000d87947 */ /* 0x000fea000383ffff */
.L_x_55:
[----:B------:R-:W-:-:S07]  /*7ab0*/  MOV R0, UR5 ;  /* 0x0000000500007c02 */ /* 0x000fce0008000f00 */
.L_x_149:
[----:B-1----:R1:W2:Y:S02]  /*7ac0*/  SYNCS.PHASECHK.TRANS64.TRYWAIT P0, [R0+URZ], R3 ;  /* 0x00000003000075a7 */ /* 0x0022a400080011ff */
[----:B--2---:R-:W-:Y:S05]  /*7ad0*/  @!P0 NANOSLEEP.SYNCS 0x989680 ;  /* 0x009896800000895d */ /* 0x004fea0003900000 */
[----:B------:R-:W2:Y:S02]  /*7ae0*/  @!P0 SYNCS.PHASECHK.TRANS64 P0, [R0+URZ], R3 ;  /* 0x00000003000085a7 */ /* 0x000ea400080010ff */
[----:B--2---:R-:W-:Y:S05]  /*7af0*/  @!P0 BRA `(.L_x_149) ;  /* 0xfffffffc00f08947 */ /* 0x004fea000383ffff */
[----:B------:R-:W-:Y:S05]  /*7b00*/  BRA `(.L_x_150) ;  /* 0xffffffb000e47947 */ /* 0x000fea000383ffff */
.L_x_56:
[----:B------:R-:W-:-:S07]  /*7b10*/  MOV R0, UR5 ;  /* 0x0000000500007c02 */ /* 0x000fce0008000f00 */
.L_x_151:
[----:B-1----:R1:W2:Y:S02]  /*7b20*/  SYNCS.PHASECHK.TRANS64.TRYWAIT P0, [R0+URZ], R3 ;  /* 0x00000003000075a7 */ /* 0x0022a400080011ff */
[----:B--2---:R-:W-:Y:S05]  /*7b30*/  @!P0 NANOSLEEP.SYNCS 0x989680 ;  /* 0x009896800000895d */ /* 0x004fea0003900000 */
[----:B------:R-:W2:Y:S02]  /*7b40*/  @!P0 SYNCS.PHASECHK.TRANS64 P0, [R0+URZ], R3 ;  /* 0x00000003000085a7 */ /* 0x000ea400080010ff */
[----:B--2---:R-:W-:Y:S05]  /*7b50*/  @!P0 BRA `(.L_x_151) ;  /* 0xfffffffc00f08947 */ /* 0x004fea000383ffff */
[----:B------:R-:W-:Y:S05]  /*7b60*/  BRA `(.L_x_152) ;  /* 0xffffffb000f07947 */ /* 0x000fea000383ffff */
.L_x_57:
[----:B------:R-:W-:-:S07]  /*7b70*/  MOV R0, UR5 ;  /* 0x0000000500007c02 */ /* 0x000fce0008000f00 */
.L_x_153:
[----:B-1----:R1:W2:Y:S02]  /*7b80*/  SYNCS.PHASECHK.TRANS64.TRYWAIT P0, [R0+URZ], R3 ;  /* 0x00000003000075a7 */ /* 0x0022a400080011ff */
[----:B--2---:R-:W-:Y:S05]  /*7b90*/  @!P0 NANOSLEEP.SYNCS 0x989680 ;  /* 0x009896800000895d */ /* 0x004fea0003900000 */
[----:B------:R-:W2:Y:S02]  /*7ba0*/  @!P0 SYNCS.PHASECHK.TRANS64 P0, [R0+URZ], R3 ;  /* 0x00000003000085a7 */ /* 0x000ea400080010ff */
[----:B--2---:R-:W-:Y:S05]  /*7bb0*/  @!P0 BRA `(.L_x_153) ;  /* 0xfffffffc00f08947 */ /* 0x004fea000383ffff */
[----:B------:R-:W-:Y:S05]  /*7bc0*/  BRA `(.L_x_154) ;  /* 0xffffffb000fc7947 */ /* 0x000fea000383ffff */
.L_x_60:
[----:B-1----:R1:W2:Y:S02]  /*7bd0*/  SYNCS.PHASECHK.TRANS64.TRYWAIT P0, [R2+URZ+0x180], R4 ;  /* 0x00018004020075a7 */ /* 0x0022a400080011ff */
[----:B--2---:R-:W-:Y:S05]  /*7be0*/  @!P0 NANOSLEEP.SYNCS 0x989680 ;  /* 0x009896800000895d */ /* 0x004fea0003900000 */
[----:B------:R-:W2:Y:S02]  /*7bf0*/  @!P0 SYNCS.PHASECHK.TRANS64 P0, [R2+URZ+0x180], R4 ;  /* 0x00018004020085a7 */ /* 0x000ea400080010ff */
[----:B--2---:R-:W-:Y:S05]  /*7c00*/  @!P0 BRA `(.L_x_60) ;  /* 0xfffffffc00f08947 */ /* 0x004fea000383ffff */
[----:B------:R-:W-:Y:S05]  /*7c10*/  BRA `(.L_x_155) ;  /* 0xffffffb400587947 */ /* 0x000fea000383ffff */
.L_x_61:
[----:B------:R-:W-:-:S07]  /*7c20*/  MOV R2, UR4 ;  /* 0x0000000400027c02 */ /* 0x000fce0008000f00 */
.L_x_156:
[----:B-1----:R1:W2:Y:S02]  /*7c30*/  SYNCS.PHASECHK.TRANS64.TRYWAIT P0, [R2+URZ+0x130], R5 ;  /* 0x00013005020075a7 */ /* 0x0022a400080011ff */
[----:B--2---:R-:W-:Y:S05]  /*7c40*/  @!P0 NANOSLEEP.SYNCS 0x989680 ;  /* 0x009896800000895d */ /* 0x004fea0003900000 */
[----:B------:R-:W2:Y:S02]  /*7c50*/  @!P0 SYNCS.PHASECHK.TRANS64 P0, [R2+URZ+0x130], R5 ;  /* 0x00013005020085a7 */ /* 0x000ea400080010ff */
[----:B--2---:R-:W-:Y:S05]  /*7c60*/  @!P0 BRA `(.L_x_156) ;  /* 0xfffffffc00f08947 */ /* 0x004fea000383ffff */
[----:B------:R-:W-:Y:S05]  /*7c70*/  BRA `(.L_x_157) ;  /* 0xffffffb400687947 */ /* 0x000fea000383ffff */
.L_x_62:
[----:B-1----:R1:W2:Y:S02]  /*7c80*/  SYNCS.PHASECHK.TRANS64.TRYWAIT P1, [R2+URZ+0x120], R4 ;  /* 0x00012004020075a7 */ /* 0x0022a400080211ff */
[----:B--2---:R-:W-:Y:S05]  /*7c90*/  @!P1 NANOSLEEP.SYNCS 0x989680 ;  /* 0x009896800000995d */ /* 0x004fea0003900000 */
[----:B------:R-:W2:Y:S02]  /*7ca0*/  @!P1 SYNCS.PHASECHK.TRANS64 P1, [R2+URZ+0x120], R4 ;  /* 0x00012004020095a7 */ /* 0x000ea400080210ff */
[----:B--2---:R-:W-:Y:S05]  /*7cb0*/  @!P1 BRA `(.L_x_62) ;  /* 0xfffffffc00f09947 */ /* 0x004fea000383ffff */
[----:B------:R-:W-:Y:S05]  /*7cc0*/  BRA `(.L_x_158) ;  /* 0xffffffb400987947 */ /* 0x000fea000383ffff */
.L_x_65:
[----:B------:R-:W-:-:S07]  /*7cd0*/  MOV R0, UR4 ;  /* 0x0000000400007c02 */ /* 0x000fce0008000f00 */
.L_x_159:
[----:B-1----:R1:W2:Y:S02]  /*7ce0*/  SYNCS.PHASECHK.TRANS64.TRYWAIT P0, [R0+URZ+0x130], R2 ;  /* 0x00013002000075a7 */ /* 0x0022a400080011ff */
[----:B--2---:R-:W-:Y:S05]  /*7cf0*/  @!P0 NANOSLEEP.SYNCS 0x989680 ;  /* 0x009896800000895d */ /* 0x004fea0003900000 */
[----:B------:R-:W2:Y:S02]  /*7d00*/  @!P0 SYNCS.PHASECHK.TRANS64 P0, [R0+URZ+0x130], R2 ;  /* 0x00013002000085a7 */ /* 0x000ea400080010ff */
[----:B--2---:R-:W-:Y:S05]  /*7d10*/  @!P0 BRA `(.L_x_159) ;  /* 0xfffffffc00f08947 */ /* 0x004fea000383ffff */
[----:B------:R-:W-:Y:S05]  /*7d20*/  BRA `(.L_x_64) ;  /* 0xffffffb400ec7947 */ /* 0x000fea000383ffff */
.L_x_72:
[----:B-1----:R1:W2:Y:S02]  /*7d30*/  SYNCS.PHASECHK.TRANS64.TRYWAIT P1, [R0+URZ+0x120], R2 ;  /* 0x00012002000075a7 */ /* 0x0022a400080211ff */
[----:B--2---:R-:W-:Y:S05]  /*7d40*/  @!P1 NANOSLEEP.SYNCS 0x989680 ;  /* 0x009896800000995d */ /* 0x004fea0003900000 */
[----:B------:R-:W2:Y:S02]  /*7d50*/  @!P1 SYNCS.PHASECHK.TRANS64 P1, [R0+URZ+0x120], R2 ;  /* 0x00012002000095a7 */ /* 0x000ea400080210ff */
[----:B--2---:R-:W-:Y:S05]  /*7d60*/  @!P1 BRA `(.L_x_72) ;  /* 0xfffffffc00f09947 */ /* 0x004fea000383ffff */
[----:B------:R-:W-:Y:S05]  /*7d70*/  BRA `(.L_x_160) ;  /* 0xffffffbc00607947 */ /* 0x000fea000383ffff */
.L_x_73:
[----:B------:R-:W-:-:S07]  /*7d80*/  MOV R2, UR31 ;  /* 0x0000001f00027c02 */ /* 0x000fce0008000f00 */
.L_x_161:
[----:B-1----:R1:W2:Y:S02]  /*7d90*/  SYNCS.PHASECHK.TRANS64.TRYWAIT P0, [R2+URZ+0x160], R0 ;  /* 0x00016000020075a7 */ /* 0x0022a400080011ff */
[----:B--2---:R-:W-:Y:S05]  /*7da0*/  @!P0 NANOSLEEP.SYNCS 0x989680 ;  /* 0x009896800000895d */ /* 0x004fea0003900000 */
[----:B------:R-:W2:Y:S02]  /*7db0*/  @!P0 SYNCS.PHASECHK.TRANS64 P0, [R2+URZ+0x160], R0 ;  /* 0x00016000020085a7 */ /* 0x000ea400080010ff */
[----:B--2---:R-:W-:Y:S05]  /*7dc0*/  @!P0 BRA `(.L_x_161) ;  /* 0xfffffffc00f08947 */ /* 0x004fea000383ffff */
[----:B------:R-:W-:Y:S05]  /*7dd0*/  BRA `(.L_x_162) ;  /* 0xffffffbc00ac7947 */ /* 0x000fea000383ffff */
.L_x_76:
[----:B------:R-:W-:Y:S07]  /*7de0*/  MOV R0, UR7 ;  /* 0x0000000700007c02 */ /* 0x000fee0008000f00 */
.L_x_163:
[----:B-1----:R1:W2:Y:S02]  /*7df0*/  SYNCS.PHASECHK.TRANS64.TRYWAIT P0, [R0+URZ], R2 ;  /* 0x00000002000075a7 */ /* 0x0022a400080011ff */
[----:B--2---:R-:W-:Y:S05]  /*7e00*/  @!P0 NANOSLEEP.SYNCS 0x989680 ;  /* 0x009896800000895d */ /* 0x004fea0003900000 */
[----:B------:R-:W2:Y:S02]  /*7e10*/  @!P0 SYNCS.PHASECHK.TRANS64 P0, [R0+URZ], R2 ;  /* 0x00000002000085a7 */ /* 0x000ea400080010ff */
[----:B--2---:R-:W-:Y:S05]  /*7e20*/  @!P0 BRA `(.L_x_163) ;  /* 0xfffffffc00f08947 */ /* 0x004fea000383ffff */
[----:B------:R-:W-:Y:S05]  /*7e30*/  BRA `(.L_x_75) ;  /* 0xffffffbc00c87947 */ /* 0x000fea000383ffff */
.L_x_79:
[----:B------:R-:W-:-:S07]  /*7e40*/  MOV R0, UR4 ;  /* 0x0000000400007c02 */ /* 0x000fce0008000f00 */
.L_x_164:
[----:B--2---:R2:W4:Y:S02]  /*7e50*/  SYNCS.PHASECHK.TRANS64.TRYWAIT P0, [R0+URZ], R2 ;  /* 0x00000002000075a7 */ /* 0x00452400080011ff */
[----:B----4-:R-:W-:Y:S05]  /*7e60*/  @!P0 NANOSLEEP.SYNCS 0x989680 ;  /* 0x009896800000895d */ /* 0x010fea0003900000 */
[----:B------:R-:W4:Y:S02]  /*7e70*/  @!P0 SYNCS.PHASECHK.TRANS64 P0, [R0+URZ], R2 ;  /* 0x00000002000085a7 */ /* 0x000f2400080010ff */
[----:B----4-:R-:W-:Y:S05]  /*7e80*/  @!P0 BRA `(.L_x_164) ;  /* 0xfffffffc00f08947 */ /* 0x010fea000383ffff */
[----:B------:R-:W-:Y:S05]  /*7e90*/  BRA `(.L_x_165) ;  /* 0xffffffc000a47947 */ /* 0x000fea000383ffff */
.L_x_80:
[----:B------:R-:W-:-:S07]  /*7ea0*/  MOV R0, UR5 ;  /* 0x0000000500007c02 */ /* 0x000fce0008000f00 */
.L_x_166:
[----:B-1----:R1:W2:Y:S02]  /*7eb0*/  SYNCS.PHASECHK.TRANS64.TRYWAIT P0, [R0+URZ], R3 ;  /* 0x00000003000075a7 */ /* 0x0022a400080011ff */
[----:B--2---:R-:W-:Y:S05]  /*7ec0*/  @!P0 NANOSLEEP.SYNCS 0x989680 ;  /* 0x009896800000895d */ /* 0x004fea0003900000 */
[----:B------:R-:W2:Y:S02]  /*7ed0*/  @!P0 SYNCS.PHASECHK.TRANS64 P0, [R0+URZ], R3 ;  /* 0x00000003000085a7 */ /* 0x000ea400080010ff */
[----:B--2---:R-:W-:Y:S05]  /*7ee0*/  @!P0 BRA `(.L_x_166) ;  /* 0xfffffffc00f08947 */ /* 0x004fea000383ffff */
[----:B------:R-:W-:Y:S05]  /*7ef0*/  BRA `(.L_x_167) ;  /* 0xffffffc000b07947 */ /* 0x000fea000383ffff */
.L_x_81:
[----:B------:R-:W-:-:S07]  /*7f00*/  MOV R0, UR5 ;  /* 0x0000000500007c02 */ /* 0x000fce0008000f00 */
.L_x_168:
[----:B-1----:R1:W2:Y:S02]  /*7f10*/  SYNCS.PHASECHK.TRANS64.TRYWAIT P0, [R0+URZ], R3 ;  /* 0x00000003000075a7 */ /* 0x0022a400080011ff */
[----:B--2---:R-:W-:Y:S05]  /*7f20*/  @!P0 NANOSLEEP.SYNCS 0x989680 ;  /* 0x009896800000895d */ /* 0x004fea0003900000 */
[----:B------:R-:W2:Y:S02]  /*7f30*/  @!P0 SYNCS.PHASECHK.TRANS64 P0, [R0+URZ], R3 ;  /* 0x00000003000085a7 */ /* 0x000ea400080010ff */
[----:B--2---:R-:W-:Y:S05]  /*7f40*/  @!P0 BRA `(.L_x_168) ;  /* 0xfffffffc00f08947 */ /* 0x004fea000383ffff */
[----:B------:R-:W-:Y:S05]  /*7f50*/  BRA `(.L_x_169) ;  /* 0xffffffc000bc7947 */ /* 0x000fea000383ffff */
.L_x_82:
[----:B-1----:R-:W-:-:S07]  /*7f60*/  MOV R0, UR4 ;  /* 0x0000000400007c02 */ /* 0x002fce0008000f00 */
.L_x_170:
[----:B-1----:R1:W2:Y:S02]  /*7f70*/  SYNCS.PHASECHK.TRANS64.TRYWAIT P0, [R0+URZ], R2 ;  /* 0x00000002000075a7 */ /* 0x0022a400080011ff */
[----:B--2---:R-:W-:Y:S05]  /*7f80*/  @!P0 NANOSLEEP.SYNCS 0x989680 ;  /* 0x009896800000895d */ /* 0x004fea0003900000 */
[----:B------:R-:W2:Y:S02]  /*7f90*/  @!P0 SYNCS.PHASECHK.TRANS64 P0, [R0+URZ], R2 ;  /* 0x00000002000085a7 */ /* 0x000ea400080010ff */
[----:B--2---:R-:W-:Y:S05]  /*7fa0*/  @!P0 BRA `(.L_x_170) ;  /* 0xfffffffc00f08947 */ /* 0x004fea000383ffff */
[----:B------:R-:W-:Y:S05]  /*7fb0*/  BRA `(.L_x_171) ;  /* 0xffffffc000c87947 */ /* 0x000fea000383ffff */
.L_x_87:
[----:B--2---:R2:W3:Y:S02]  /*7fc0*/  SYNCS.PHASECHK.TRANS64.TRYWAIT P0, [R3+URZ+0x120], R0 ;  /* 0x00012000030075a7 */ /* 0x0044e400080011ff */
[----:B---3--:R-:W-:Y:S05]  /*7fd0*/  @!P0 NANOSLEEP.SYNCS 0x989680 ;  /* 0x009896800000895d */ /* 0x008fea0003900000 */
[----:B------:R-:W3:Y:S02]  /*7fe0*/  @!P0 SYNCS.PHASECHK.TRANS64 P0, [R3+URZ+0x120], R0 ;  /* 0x00012000030085a7 */ /* 0x000ee400080010ff */
[----:B---3--:R-:W-:Y:S05]  /*7ff0*/  @!P0 BRA `(.L_x_87) ;  /* 0xfffffffc00f08947 */ /* 0x008fea000383ffff */
[----:B------:R-:W-:Y:S05]  /*8000*/  BRA `(.L_x_172) ;  /* 0xffffffc400ec7947 */ /* 0x000fea000383ffff */
.L_x_90:
[----:B--2---:R-:W-:Y:S07]  /*8010*/  MOV R0, UR6 ;  /* 0x0000000600007c02 */ /* 0x004fee0008000f00 */
.L_x_173:
[----:B--2---:R2:W3:Y:S02]  /*8020*/  SYNCS.PHASECHK.TRANS64.TRYWAIT P1, [R0+URZ+0x118], R2 ;  /* 0x00011802000075a7 */ /* 0x0044e400080211ff */
[----:B---3--:R-:W-:Y:S05]  /*8030*/  @!P1 NANOSLEEP.SYNCS 0x989680 ;  /* 0x009896800000995d */ /* 0x008fea0003900000 */
[----:B------:R-:W3:Y:S02]  /*8040*/  @!P1 SYNCS.PHASECHK.TRANS64 P1, [R0+URZ+0x118], R2 ;  /* 0x00011802000095a7 */ /* 0x000ee400080210ff */
[----:B---3--:R-:W-:Y:S05]  /*8050*/  @!P1 BRA `(.L_x_173) ;  /* 0xfffffffc00f09947 */ /* 0x008fea000383ffff */
[----:B------:R-:W-:Y:S05]  /*8060*/  BRA `(.L_x_89) ;  /* 0xffffffcc005c7947 */ /* 0x000fea000383ffff */
.L_x_93:
[----:B------:R-:W-:Y:S07]  /*8070*/  MOV R2, UR5 ;  /* 0x0000000500027c02 */ /* 0x000fee0008000f00 */
.L_x_174:
[----:B--2---:R2:W3:Y:S02]  /*8080*/  SYNCS.PHASECHK.TRANS64.TRYWAIT P2, [R2+URZ+0x100], R0 ;  /* 0x00010000020075a7 */ /* 0x0044e400080411ff */
[----:B---3--:R-:W-:Y:S05]  /*8090*/  @!P2 NANOSLEEP.SYNCS 0x989680 ;  /* 0x009896800000a95d */ /* 0x008fea0003900000 */
[----:B------:R-:W3:Y:S02]  /*80a0*/  @!P2 SYNCS.PHASECHK.TRANS64 P2, [R2+URZ+0x100], R0 ;  /* 0x000100000200a5a7 */ /* 0x000ee400080410ff */
[----:B---3--:R-:W-:Y:S05]  /*80b0*/  @!P2 BRA `(.L_x_174) ;  /* 0xfffffffc00f0a947 */ /* 0x008fea000383ffff */
[----:B------:R-:W-:Y:S05]  /*80c0*/  BRA `(.L_x_175) ;  /* 0xffffffcc00b87947 */ /* 0x000fea000383ffff */
.L_x_95:
[----:B------:R-:W-:-:S07]  /*80d0*/  MOV R0, UR4 ;  /* 0x0000000400007c02 */ /* 0x000fce0008000f00 */
.L_x_176:
[----:B---3--:R3:W4:Y:S02]  /*80e0*/  SYNCS.PHASECHK.TRANS64.TRYWAIT P0, [R0+URZ], R2 ;  /* 0x00000002000075a7 */ /* 0x00872400080011ff */
[----:B----4-:R-:W-:Y:S05]  /*80f0*/  @!P0 NANOSLEEP.SYNCS 0x989680 ;  /* 0x009896800000895d */ /* 0x010fea0003900000 */
[----:B------:R-:W4:Y:S02]  /*8100*/  @!P0 SYNCS.PHASECHK.TRANS64 P0, [R0+URZ], R2 ;  /* 0x00000002000085a7 */ /* 0x000f2400080010ff */
[----:B----4-:R-:W-:Y:S05]  /*8110*/  @!P0 BRA `(.L_x_176) ;  /* 0xfffffffc00f08947 */ /* 0x010fea000383ffff */
[----:B------:R-:W-:Y:S05]  /*8120*/  BRA `(.L_x_177) ;  /* 0xffffffd000847947 */ /* 0x000fea000383ffff */
.L_x_97:
[----:B--2---:R2:W3:Y:S02]  /*8130*/  SYNCS.PHASECHK.TRANS64.TRYWAIT P0, [R8+URZ+0x120], R0 ;  /* 0x00012000080075a7 */ /* 0x0044e400080011ff */
[----:B---3--:R-:W-:Y:S05]  /*8140*/  @!P0 NANOSLEEP.SYNCS 0x989680 ;  /* 0x009896800000895d */ /* 0x008fea0003900000 */
[----:B------:R-:W3:Y:S02]  /*8150*/  @!P0 SYNCS.PHASECHK.TRANS64 P0, [R8+URZ+0x120], R0 ;  /* 0x00012000080085a7 */ /* 0x000ee400080010ff */
[----:B---3--:R-:W-:Y:S05]  /*8160*/  @!P0 BRA `(.L_x_97) ;  /* 0xfffffffc00f08947 */ /* 0x008fea000383ffff */
[----:B------:R-:W-:Y:S05]  /*8170*/  BRA `(.L_x_178) ;  /* 0xffffffd4005c7947 */ /* 0x000fea000383ffff */
.L_x_107:
[----:B-1----:R1:W2:Y:S02]  /*8180*/  SYNCS.PHASECHK.TRANS64.TRYWAIT P1, [R0+URZ+0xf0], R3 ;  /* 0x0000f003000075a7 */ /* 0x0022a400080211ff */
[----:B--2---:R-:W-:Y:S05]  /*8190*/  @!P1 NANOSLEEP.SYNCS 0x989680 ;  /* 0x009896800000995d */ /* 0x004fea0003900000 */
[----:B------:R-:W2:Y:S02]  /*81a0*/  @!P1 SYNCS.PHASECHK.TRANS64 P1, [R0+URZ+0xf0], R3 ;  /* 0x0000f003000095a7 */ /* 0x000ea400080210ff */
[----:B--2---:R-:W-:Y:S05]  /*81b0*/  @!P1 BRA `(.L_x_107) ;  /* 0xfffffffc00f09947 */ /* 0x004fea000383ffff */
[----:B------:R-:W-:Y:S05]  /*81c0*/  BRA `(.L_x_106) ;  /* 0xffffffe000847947 */ /* 0x000fea000383ffff */
.L_x_109:
[----:B-1----:R1:W3:Y:S02]  /*81d0*/  SYNCS.PHASECHK.TRANS64.TRYWAIT P1, [R17+URZ+0x140], R4 ;  /* 0x00014004110075a7 */ /* 0x0022e400080211ff */
[----:B---3--:R-:W-:Y:S05]  /*81e0*/  @!P1 NANOSLEEP.SYNCS 0x989680 ;  /* 0x009896800000995d */ /* 0x008fea0003900000 */
[----:B------:R-:W3:Y:S02]  /*81f0*/  @!P1 SYNCS.PHASECHK.TRANS64 P1, [R17+URZ+0x140], R4 ;  /* 0x00014004110095a7 */ /* 0x000ee400080210ff */
[----:B---3--:R-:W-:Y:S05]  /*8200*/  @!P1 BRA `(.L_x_109) ;  /* 0xfffffffc00f09947 */ /* 0x008fea000383ffff */
[----:B------:R-:W-:Y:S05]  /*8210*/  BRA `(.L_x_108) ;  /* 0xffffffe000d87947 */ /* 0x000fea000383ffff */
        .weak           $__internal_0_$__cuda_sm10x_tcgen05_guardrail_trap_col_being_dealloced_not_returned_by_alloc
        .type           $__internal_0_$__cuda_sm10x_tcgen05_guardrail_trap_col_being_dealloced_not_returned_by_alloc,@function
        .size           $__internal_0_$__cuda_sm10x_tcgen05_guardrail_trap_col_being_dealloced_not_returned_by_alloc,($__internal_1_$__cuda_sm10x_tcgen05_guardrail_trap_phase_invalid_during_alloc - $__internal_0_$__cuda_sm10x_tcgen05_guardrail_trap_col_being_dealloced_not_returned_by_alloc)
$__internal_0_$__cuda_sm10x_tcgen05_guardrail_trap_col_being_dealloced_not_returned_by_alloc:
[----:B------:R-:W-:Y:S05]  /*8220*/  BPT.TRAP 0x1 ;  /* 0x000000040000795c */ /* 0x000fea0000300000 */
[----:B------:R-:W-:-:S04]  /*8230*/  HFMA2 R3, -RZ, RZ, 0, 0 ;  /* 0x00000000ff037431 */ /* 0x000fc800000001ff */
[----:B------:R-:W-:Y:S05]  /*8240*/  RET.REL.NODEC R2 `(_ZN7cutlass13device_kernelINS_4gemm6kernel13GemmUniversalIN4cute5tupleIJiiiiEEENS1_10collective13CollectiveMmaINS1_35MainloopSm100TmaUmmaWarpSpecializedILi15ELi2ELi4ENS5_IJNS4_1CILi2EEENSA_ILi1EEESC_EEEEENS5_IJNSA_ILi64EEENSA_ILi48EEESF_EEENS_6half_tENS5_IJlSC_lEEESI_SJ_NS4_8TiledMMAINS4_8MMA_AtomIJNS4_20SM100_MMA_F16BF16_SSISI_SI_fLi64ELi48ELNS4_4UMMA5MajorE0ELSO_0ELNSN_7ScaleInE0ELSP_0EEEEEENS4_6LayoutINS5_IJSC_SC_SC_EEENS5_IJNSA_ILi0EEESU_SU_EEEEENS5_IJNS4_10UnderscoreESX_SX_EEEEENS4_13SM90_TMA_LOADENS4_14ComposedLayoutINS4_7SwizzleILi3ELi4ELi3EEENS4_18smem_ptr_flag_bitsILi16EEENSS_INS5_IJNSA_ILi8EEESF_EEENS5_IJSF_SC_EEEEEEEvNS4_8identityENS4_23SM90_TMA_LOAD_MULTICASTES1A_vS1B_EENS_8epilogue10collective18CollectiveEpilogueINS1E_23Sm100TmaWarpSpecializedILi2ELi1ELi24ELb1ELb0EEEJSH_NS5_IJNSS_ISF_SC_EENSS_ISG_SC_EEEEESI_SJ_SI_SJ_NS1E_6fusion15FusionCallbacksIS1I_NS1M_17LinearCombinationISI_fSI_fLNS_15FloatRoundStyleE2EEESH_S1L_JEEENS4_5SM1004TMEM4LOAD26SM100_TMEM_LOAD_16dp256b2xES10_NS11_INS12_ILi1ELi4ELi3EEES15_NSS_INS5_IJS16_NSA_ILi16EEEEEENS5_IJS1X_SC_EEEEEEENS4_17SM75_U32x4_LDSM_NENS4_14SM90_TMA_STOREES21_NS4_17SM90_U32x4_STSM_NENS4_39AutoVectorizingCopyWithAssumedAlignmentILi128EEEEEEvvEEEEvNT_6ParamsE) ;  /* 0xffffff7c026c7950 */ /* 0x000fea0003c3ffff */
        .weak           $__internal_1_$__cuda_sm10x_tcgen05_guardrail_trap_phase_invalid_during_alloc
        .type           $__internal_1_$__cuda_sm10x_tcgen05_guardrail_trap_phase_invalid_during_alloc,@function
        .size           $__internal_1_$__cuda_sm10x_tcgen05_guardrail_trap_phase_invalid_during_alloc,($__internal_2_$__cuda_sm10x_tcgen05_guardrail_trap_unallocated_columns_being_dealloced - $__internal_1_$__cuda_sm10x_tcgen05_guardrail_trap_phase_invalid_during_alloc)
$__internal_1_$__cuda_sm10x_tcgen05_guardrail_trap_phase_invalid_during_alloc:
[----:B------:R-:W-:Y:S05]  /*8250*/  BPT.TRAP 0x1 ;  /* 0x000000040000795c */ /* 0x000fea0000300000 */
[----:B------:R-:W-:-:S04]  /*8260*/  MOV R5, 0x0 ;  /* 0x0000000000057802 */ /* 0x000fc80000000f00 */
[----:B------:R-:W-:Y:S05]  /*8270*/  RET.REL.NODEC R4 `(_ZN7cutlass13device_kernelINS_4gemm6kernel13GemmUniversalIN4cute5tupleIJiiiiEEENS1_10collective13CollectiveMmaINS1_35MainloopSm100TmaUmmaWarpSpecializedILi15ELi2ELi4ENS5_IJNS4_1CILi2EEENSA_ILi1EEESC_EEEEENS5_IJNSA_ILi64EEENSA_ILi48EEESF_EEENS_6half_tENS5_IJlSC_lEEESI_SJ_NS4_8TiledMMAINS4_8MMA_AtomIJNS4_20SM100_MMA_F16BF16_SSISI_SI_fLi64ELi48ELNS4_4UMMA5MajorE0ELSO_0ELNSN_7ScaleInE0ELSP_0EEEEEENS4_6LayoutINS5_IJSC_SC_SC_EEENS5_IJNSA_ILi0EEESU_SU_EEEEENS5_IJNS4_10UnderscoreESX_SX_EEEEENS4_13SM90_TMA_LOADENS4_14ComposedLayoutINS4_7SwizzleILi3ELi4ELi3EEENS4_18smem_ptr_flag_bitsILi16EEENSS_INS5_IJNSA_ILi8EEESF_EEENS5_IJSF_SC_EEEEEEEvNS4_8identityENS4_23SM90_TMA_LOAD_MULTICASTES1A_vS1B_EENS_8epilogue10collective18CollectiveEpilogueINS1E_23Sm100TmaWarpSpecializedILi2ELi1ELi24ELb1ELb0EEEJSH_NS5_IJNSS_ISF_SC_EENSS_ISG_SC_EEEEESI_SJ_SI_SJ_NS1E_6fusion15FusionCallbacksIS1I_NS1M_17LinearCombinationISI_fSI_fLNS_15FloatRoundStyleE2EEESH_S1L_JEEENS4_5SM1004TMEM4LOAD26SM100_TMEM_LOAD_16dp256b2xES10_NS11_INS12_ILi1ELi4ELi3EEES15_NSS_INS5_IJS16_NSA_ILi16EEEEEENS5_IJS1X_SC_EEEEEEENS4_17SM75_U32x4_LDSM_NENS4_14SM90_TMA_STOREES21_NS4_17SM90_U32x4_STSM_NENS4_39AutoVectorizingCopyWithAssumedAlignmentILi128EEEEEEvvEEEEvNT_6ParamsE) ;  /* 0xffffff7c04607950 */ /* 0x000fea0003c3ffff */
        .weak           $__internal_2_$__cuda_sm10x_tcgen05_guardrail_trap_unallocated_columns_being_dealloced
        .type           $__internal_2_$__cuda_sm10x_tcgen05_guardrail_trap_unallocated_columns_being_dealloced,@function
        .size           $__internal_2_$__cuda_sm10x_tcgen05_guardrail_trap_unallocated_columns_being_dealloced,(.L_x_180 - $__internal_2_$__cuda_sm10x_tcgen05_guardrail_trap_unallocated_columns_being_dealloced)
$__internal_2_$__cuda_sm10x_tcgen05_guardrail_trap_unallocated_columns_being_dealloced:
[----:B------:R-:W-:Y:S05]  /*8280*/  BPT.TRAP 0x1 ;  /* 0x000000040000795c */ /* 0x000fea0000300000 */
[----:B------:R-:W-:-:S04]  /*8290*/  HFMA2 R3, -RZ, RZ, 0, 0 ;  /* 0x00000000ff037431 */ /* 0x000fc800000001ff */
[----:B------:R-:W-:Y:S05]  /*82a0*/  RET.REL.NODEC R2 `(_ZN7cutlass13device_kernelINS_4gemm6kernel13GemmUniversalIN4cute5tupleIJiiiiEEENS1_10collective13CollectiveMmaINS1_35MainloopSm100TmaUmmaWarpSpecializedILi15ELi2ELi4ENS5_IJNS4_1CILi2EEENSA_ILi1EEESC_EEEEENS5_IJNSA_ILi64EEENSA_ILi48EEESF_EEENS_6half_tENS5_IJlSC_lEEESI_SJ_NS4_8TiledMMAINS4_8MMA_AtomIJNS4_20SM100_MMA_F16BF16_SSISI_SI_fLi64ELi48ELNS4_4UMMA5MajorE0ELSO_0ELNSN_7ScaleInE0ELSP_0EEEEEENS4_6LayoutINS5_IJSC_SC_SC_EEENS5_IJNSA_ILi0EEESU_SU_EEEEENS5_IJNS4_10UnderscoreESX_SX_EEEEENS4_13SM90_TMA_LOADENS4_14ComposedLayoutINS4_7SwizzleILi3ELi4ELi3EEENS4_18smem_ptr_flag_bitsILi16EEENSS_INS5_IJNSA_ILi8EEESF_EEENS5_IJSF_SC_EEEEEEEvNS4_8identityENS4_23SM90_TMA_LOAD_MULTICASTES1A_vS1B_EENS_8epilogue10collective18CollectiveEpilogueINS1E_23Sm100TmaWarpSpecializedILi2ELi1ELi24ELb1ELb0EEEJSH_NS5_IJNSS_ISF_SC_EENSS_ISG_SC_EEEEESI_SJ_SI_SJ_NS1E_6fusion15FusionCallbacksIS1I_NS1M_17LinearCombinationISI_fSI_fLNS_15FloatRoundStyleE2EEESH_S1L_JEEENS4_5SM1004TMEM4LOAD26SM100_TMEM_LOAD_16dp256b2xES10_NS11_INS12_ILi1ELi4ELi3EEES15_NSS_INS5_IJS16_NSA_ILi16EEEEEENS5_IJS1X_SC_EEEEEEENS4_17SM75_U32x4_LDSM_NENS4_14SM90_TMA_STOREES21_NS4_17SM90_U32x4_STSM_NENS4_39AutoVectorizingCopyWithAssumedAlignmentILi128EEEEEEvvEEEEvNT_6ParamsE) ;  /* 0xffffff7c02547950 */ /* 0x000fea0003c3ffff */
.L_x_179:
[----:B------:R-:W-:-:S00]  /*82b0*/  BRA `(.L_x_179) ;  /* 0xfffffffc00fc7947 */ /* 0x000fc0000383ffff */
[----:B------:R-:W-:-:S00]  /*82c0*/  NOP ;  /* 0x0000000000007918 */ /* 0x000fc00000000000 */
        /* <DEDUP_REMOVED lines=11> */
.L_x_180:


//--------------------- .nv.global.init           --------------------------
	.section	.nv.global.init,"aw",@progbits
.nv.global.init:
	.type		$str$27,@object
	.size		$str$27,($str$28 - $str$27)
$str$27:
        /*0000*/ 	.byte	0x28, 0x61, 0x64, 0x64, 0x72, 0x65, 0x73, 0x73, 0x20, 0x26, 0x20, 0x6d, 0x61, 0x73, 0x6b, 0x29
        /*0010*/ 	.byte	0x20, 0x3d, 0x3d, 0x20, 0x30, 0x00
	.type		$str$28,@object
	.size		$str$28,($str$26 - $str$28)
$str$28:
        /*0016*/ 	.byte	0x2f, 0x74, 0x6d, 0x70, 0x2f, 0x63, 0x75, 0x74, 0x6c, 0x61, 0x73, 0x73, 0x5f, 0x73, 0x77, 0x65
        /*0026*/ 	.byte	0x65, 0x70, 0x5f, 0x73, 0x72, 0x63, 0x2f, 0x69, 0x6e, 0x63, 0x6c, 0x75, 0x64, 0x65, 0x2f, 0x63
        /*0036*/ 	.byte	0x75, 0x74, 0x65, 0x2f, 0x70, 0x6f, 0x69, 0x6e, 0x74, 0x65, 0x72, 0x5f, 0x66, 0x6c, 0x61, 0x67
        /*0046*/ 	.byte	0x67, 0x65, 0x64, 0x2e, 0x68, 0x70, 0x70, 0x00
	.type		$str$26,@object
	.size		$str$26,($str$25 - $str$26)
$str$26:
        /*004e*/ 	.byte	0x2f, 0x74, 0x6d, 0x70, 0x2f, 0x63, 0x75, 0x74, 0x6c, 0x61, 0x73, 0x73, 0x5f, 0x73, 0x77, 0x65
        /*005e*/ 	.byte	0x65, 0x70, 0x5f, 0x73, 0x72, 0x63, 0x2f, 0x69, 0x6e, 0x63, 0x6c, 0x75, 0x64, 0x65, 0x2f, 0x63
        /*006e*/ 	.byte	0x75, 0x74, 0x65, 0x2f, 0x61, 0x74, 0x6f, 0x6d, 0x2f, 0x63, 0x6f, 0x70, 0x79, 0x5f, 0x74, 0x72
        /*007e*/ 	.byte	0x61, 0x69, 0x74, 0x73, 0x5f, 0x73, 0x6d, 0x31, 0x30, 0x30, 0x2e, 0x68, 0x70, 0x70, 0x00
	.type		$str$25,@object
	.size		$str$25,(__unnamed_1 - $str$25)
$str$25:
        /*008d*/ 	.byte	0x28, 0x28, 0x75, 0x69, 0x6e, 0x74, 0x33, 0x32, 0x5f, 0x74, 0x28, 0x74, 0x68, 0x72, 0x65, 0x61
        /*009d*/ 	.byte	0x64, 0x49, 0x64, 0x78, 0x2e, 0x78, 0x29, 0x20, 0x2f, 0x20, 0x33, 0x32, 0x29, 0x20, 0x25, 0x20
        /*00ad*/ 	.byte	0x34, 0x29, 0x20, 0x3d, 0x3d, 0x20, 0x28, 0x28, 0x28, 0x74, 0x6d, 0x65, 0x6d, 0x5f, 0x61, 0x64
        /*00bd*/ 	.byte	0x64, 0x72, 0x20, 0x3e, 0x3e, 0x20, 0x31, 0x36, 0x29, 0x20, 0x2f, 0x20, 0x33, 0x32, 0x29, 0x20
        /*00cd*/ 	.byte	0x25, 0x20, 0x34, 0x29, 0x00
	.type		__unnamed_1,@object
	.size		__unnamed_1,(__unnamed_2 - __unnamed_1)
__unnamed_1:
        /*00d2*/ 	.byte	0x61, 0x75, 0x74, 0x6f, 0x20, 0x63, 0x75, 0x74, 0x65, 0x3a, 0x3a, 0x61, 0x73, 0x5f, 0x70, 0x6f
        /* <DEDUP_REMOVED lines=24> */
        /*0262*/ 	.byte	0x37, 0x32, 0x3e, 0x3e, 0x3e, 0x3e, 0x5d, 0x00
	.type		__unnamed_2,@object
	.size		__unnamed_2,(.L_2 - __unnamed_2)
__unnamed_2:
        /* <DEDUP_REMOVED lines=42> */
        /*050a*/ 	.byte	0x3e, 0x5d, 0x00
.L_2:


//--------------------- .nv.shared._ZN7cutlass13device_kernelINS_4gemm6kernel13GemmUniversalIN4cute5tupleIJiiiiEEENS1_10collective13CollectiveMmaINS1_35MainloopSm100TmaUmmaWarpSpecializedILi15ELi2ELi4ENS5_IJNS4_1CILi2EEENSA_ILi1EEESC_EEEEENS5_IJNSA_ILi64EEENSA_ILi48EEESF_EEENS_6half_tENS5_IJlSC_lEEESI_SJ_NS4_8TiledMMAINS4_8MMA_AtomIJNS4_20SM100_MMA_F16BF16_SSISI_SI_fLi64ELi48ELNS4_4UMMA5MajorE0ELSO_0ELNSN_7ScaleInE0ELSP_0EEEEEENS4_6LayoutINS5_IJSC_SC_SC_EEENS5_IJNSA_ILi0EEESU_SU_EEEEENS5_IJNS4_10UnderscoreESX_SX_EEEEENS4_13SM90_TMA_LOADENS4_14ComposedLayoutINS4_7SwizzleILi3ELi4ELi3EEENS4_18smem_ptr_flag_bitsILi16EEENSS_INS5_IJNSA_ILi8EEESF_EEENS5_IJSF_SC_EEEEEEEvNS4_8identityENS4_23SM90_TMA_LOAD_MULTICASTES1A_vS1B_EENS_8epilogue10collective18CollectiveEpilogueINS1E_23Sm100TmaWarpSpecializedILi2ELi1ELi24ELb1ELb0EEEJSH_NS5_IJNSS_ISF_SC_EENSS_ISG_SC_EEEEESI_SJ_SI_SJ_NS1E_6fusion15FusionCallbacksIS1I_NS1M_17LinearCombinationISI_fSI_fLNS_15FloatRoundStyleE2EEESH_S1L_JEEENS4_5SM1004TMEM4LOAD26SM100_TMEM_LOAD_16dp256b2xES10_NS11_INS12_ILi1ELi4ELi3EEES15_NSS_INS5_IJS16_NSA_ILi16EEEEEENS5_IJS1X_SC_EEEEEEENS4_17SM75_U32x4_LDSM_NENS4_14SM90_TMA_STOREES21_NS4_17SM90_U32x4_STSM_NENS4_39AutoVectorizingCopyWithAssumedAlignmentILi128EEEEEEvvEEEEvNT_6ParamsE --------------------------
	.section	.nv.shared._ZN7cutlass13device_kernelINS_4gemm6kernel13GemmUniversalIN4cute5tupleIJiiiiEEENS1_10collective13CollectiveMmaINS1_35MainloopSm100TmaUmmaWarpSpecializedILi15ELi2ELi4ENS5_IJNS4_1CILi2EEENSA_ILi1EEESC_EEEEENS5_IJNSA_ILi64EEENSA_ILi48EEESF_EEENS_6half_tENS5_IJlSC_lEEESI_SJ_NS4_8TiledMMAINS4_8MMA_AtomIJNS4_20SM100_MMA_F16BF16_SSISI_SI_fLi64ELi48ELNS4_4UMMA5MajorE0ELSO_0ELNSN_7ScaleInE0ELSP_0EEEEEENS4_6LayoutINS5_IJSC_SC_SC_EEENS5_IJNSA_ILi0EEESU_SU_EEEEENS5_IJNS4_10UnderscoreESX_SX_EEEEENS4_13SM90_TMA_LOADENS4_14ComposedLayoutINS4_7SwizzleILi3ELi4ELi3EEENS4_18smem_ptr_flag_bitsILi16EEENSS_INS5_IJNSA_ILi8EEESF_EEENS5_IJSF_SC_EEEEEEEvNS4_8identityENS4_23SM90_TMA_LOAD_MULTICASTES1A_vS1B_EENS_8epilogue10collective18CollectiveEpilogueINS1E_23Sm100TmaWarpSpecializedILi2ELi1ELi24ELb1ELb0EEEJSH_NS5_IJNSS_ISF_SC_EENSS_ISG_SC_EEEEESI_SJ_SI_SJ_NS1E_6fusion15FusionCallbacksIS1I_NS1M_17LinearCombinationISI_fSI_fLNS_15FloatRoundStyleE2EEESH_S1L_JEEENS4_5SM1004TMEM4LOAD26SM100_TMEM_LOAD_16dp256b2xES10_NS11_INS12_ILi1ELi4ELi3EEES15_NSS_INS5_IJS16_NSA_ILi16EEEEEENS5_IJS1X_SC_EEEEEEENS4_17SM75_U32x4_LDSM_NENS4_14SM90_TMA_STOREES21_NS4_17SM90_U32x4_STSM_NENS4_39AutoVectorizingCopyWithAssumedAlignmentILi128EEEEEEvvEEEEvNT_6ParamsE,"aw",@nobits
	.sectionflags	@""
	.align	16
	.zero		1024


//--------------------- .nv.shared.reserved.0     --------------------------
	.section	.nv.shared.reserved.0,"aw",@nobits
	.weak		__nv_reservedSMEM_offset_0_alias
	.size		__nv_reservedSMEM_offset_0_alias, 0, 64
	.other		__nv_reservedSMEM_offset_0_alias,@"STO_CUDA_RESERVED_SHARED STV_DEFAULT"
__nv_reservedSMEM_offset_0_alias:
	.zero		0
.nv.shared.reserved.0:
	.zero		64
	.weak		__nv_reservedSMEM_tcgen05_partition
	.type		__nv_reservedSMEM_tcgen05_partition,@object
	.size		__nv_reservedSMEM_tcgen05_partition,(.L_0 - __nv_reservedSMEM_tcgen05_partition)
__nv_reservedSMEM_tcgen05_partition:
	.zero		32
.L_0:


//--------------------- .nv.global                --------------------------
	.section	.nv.global,"aw",@nobits
.nv.global:
	.type		_ZN39_INTERNAL_32f25e26_4_k_cu_bc33d7d7_37274cute1_E,@object
	.size		_ZN39_INTERNAL_32f25e26_4_k_cu_bc33d7d7_37274cute1_E,(_ZN39_INTERNAL_32f25e26_4_k_cu_bc33d7d7_37274cuda3std3__45__cpo6cbeginE - _ZN39_INTERNAL_32f25e26_4_k_cu_bc33d7d7_37274cute1_E)
_ZN39_INTERNAL_32f25e26_4_k_cu_bc33d7d7_37274cute1_E:
	.zero		1
	.type		_ZN39_INTERNAL_32f25e26_4_k_cu_bc33d7d7_37274cuda3std3__45__cpo6cbeginE,@object
	.size		_ZN39_INTERNAL_32f25e26_4_k_cu_bc33d7d7_37274cuda3std3__45__cpo6cbeginE,(_ZN39_INTERNAL_32f25e26_4_k_cu_bc33d7d7_37274cuda3std3__48in_placeE - _ZN39_INTERNAL_32f25e26_4_k_cu_bc33d7d7_37274cuda3std3__45__cpo6cbeginE)
_ZN39_INTERNAL_32f25e26_4_k_cu_bc33d7d7_37274cuda3std3__45__cpo6cbeginE:
	.zero		1
	.type		_ZN39_INTERNAL_32f25e26_4_k_cu_bc33d7d7_37274cuda3std3__48in_placeE,@object
	.size		_ZN39_INTERNAL_32f25e26_4_k_cu_bc33d7d7_37274cuda3std3__48in_placeE,(_ZN39_INTERNAL_32f25e26_4_k_cu_bc33d7d7_37274cuda3std6ranges3__45__cpo9iter_moveE - _ZN39_INTERNAL_32f25e26_4_k_cu_bc33d7d7_37274cuda3std3__48in_placeE)
_ZN39_INTERNAL_32f25e26_4_k_cu_bc33d7d7_37274cuda3std3__48in_placeE:
	.zero		1
	.type		_ZN39_INTERNAL_32f25e26_4_k_cu_bc33d7d7_37274cuda3std6ranges3__45__cpo9iter_moveE,@object
	.size		_ZN39_INTERNAL_32f25e26_4_k_cu_bc33d7d7_37274cuda3std6ranges3__45__cpo9iter_moveE,(_ZN39_INTERNAL_32f25e26_4_k_cu_bc33d7d7_37274cuda3std3__45__cpo5beginE - _ZN39_INTERNAL_32f25e26_4_k_cu_bc33d7d7_37274cuda3std6ranges3__45__cpo9iter_moveE)
_ZN39_INTERNAL_32f25e26_4_k_cu_bc33d7d7_37274cuda3std6ranges3__45__cpo9iter_moveE:
	.zero		1
	.type		_ZN39_INTERNAL_32f25e26_4_k_cu_bc33d7d7_37274cuda3std3__45__cpo5beginE,@object
	.size		_ZN39_INTERNAL_32f25e26_4_k_cu_bc33d7d7_37274cuda3std3__45__cpo5beginE,(_ZN39_INTERNAL_32f25e26_4_k_cu_bc33d7d7_37274cuda3std3__441_GLOBAL__N__32f25e26_4_k_cu_bc33d7d7_37276ignoreE - _ZN39_INTERNAL_32f25e26_4_k_cu_bc33d7d7_37274cuda3std3__45__cpo5beginE)
_ZN39_INTERNAL_32f25e26_4_k_cu_bc33d7d7_37274cuda3std3__45__cpo5beginE:
	.zero		1
	.type		_ZN39_INTERNAL_32f25e26_4_k_cu_bc33d7d7_37274cuda3std3__441_GLOBAL__N__32f25e26_4_k_cu_bc33d7d7_37276ignoreE,@object
	.size		_ZN39_INTERNAL_32f25e26_4_k_cu_bc33d7d7_37274cuda3std3__441_GLOBAL__N__32f25e26_4_k_cu_bc33d7d7_37276ignoreE,(_ZN39_INTERNAL_32f25e26_4_k_cu_bc33d7d7_37274cute7productE - _ZN39_INTERNAL_32f25e26_4_k_cu_bc33d7d7_37274cuda3std3__441_GLOBAL__N__32f25e26_4_k_cu_bc33d7d7_37276ignoreE)
_ZN39_INTERNAL_32f25e26_4_k_cu_bc33d7d7_37274cuda3std3__441_GLOBAL__N__32f25e26_4_k_cu_bc33d7d7_37276ignoreE:
	.zero		1
	.type		_ZN39_INTERNAL_32f25e26_4_k_cu_bc33d7d7_37274cute7productE,@object
	.size		_ZN39_INTERNAL_32f25e26_4_k_cu_bc33d7d7_37274cute7productE,(_ZN39_INTERNAL_32f25e26_4_k_cu_bc33d7d7_37274cuda3std3__45__cpo3endE - _ZN39_INTERNAL_32f25e26_4_k_cu_bc33d7d7_37274cute7productE)
_ZN39_INTERNAL_32f25e26_4_k_cu_bc33d7d7_37274cute7productE:
	.zero		1
	.type		_ZN39_INTERNAL_32f25e26_4_k_cu_bc33d7d7_37274cuda3std3__45__cpo3endE,@object
	.size		_ZN39_INTERNAL_32f25e26_4_k_cu_bc33d7d7_37274cuda3std3__45__cpo3endE,(_ZN39_INTERNAL_32f25e26_4_k_cu_bc33d7d7_37274cuda3std3__419piecewise_constructE - _ZN39_INTERNAL_32f25e26_4_k_cu_bc33d7d7_37274cuda3std3__45__cpo3endE)
_ZN39_INTERNAL_32f25e26_4_k_cu_bc33d7d7_37274cuda3std3__45__cpo3endE:
	.zero		1
	.type		_ZN39_INTERNAL_32f25e26_4_k_cu_bc33d7d7_37274cuda3std3__419piecewise_constructE,@object
	.size		_ZN39_INTERNAL_32f25e26_4_k_cu_bc33d7d7_37274cuda3std3__419piecewise_constructE,(_ZN39_INTERNAL_32f25e26_4_k_cu_bc33d7d7_37274cuda3std3__45__cpo4cendE - _ZN39_INTERNAL_32f25e26_4_k_cu_bc33d7d7_37274cuda3std3__419piecewise_constructE)
_ZN39_INTERNAL_32f25e26_4_k_cu_bc33d7d7_37274cuda3std3__419piecewise_constructE:
	.zero		1
	.type		_ZN39_INTERNAL_32f25e26_4_k_cu_bc33d7d7_37274cuda3std3__45__cpo4cendE,@object
	.size		_ZN39_INTERNAL_32f25e26_4_k_cu_bc33d7d7_37274cuda3std3__45__cpo4cendE,(_ZN39_INTERNAL_32f25e26_4_k_cu_bc33d7d7_37274cuda3std6ranges3__45__cpo4swapE - _ZN39_INTERNAL_32f25e26_4_k_cu_bc33d7d7_37274cuda3std3__45__cpo4cendE)
_ZN39_INTERNAL_32f25e26_4_k_cu_bc33d7d7_37274cuda3std3__45__cpo4cendE:
	.zero		1
	.type		_ZN39_INTERNAL_32f25e26_4_k_cu_bc33d7d7_37274cuda3std6ranges3__45__cpo4swapE,@object
	.size		_ZN39_INTERNAL_32f25e26_4_k_cu_bc33d7d7_37274cuda3std6ranges3__45__cpo4swapE,(.L_10 - _ZN39_INTERNAL_32f25e26_4_k_cu_bc33d7d7_37274cuda3std6ranges3__45__cpo4swapE)
_ZN39_INTERNAL_32f25e26_4_k_cu_bc33d7d7_37274cuda3std6ranges3__45__cpo4swapE:
	.zero		1
.L_10:


//--------------------- .nv.constant0._ZN7cutlass13device_kernelINS_4gemm6kernel13GemmUniversalIN4cute5tupleIJiiiiEEENS1_10collective13CollectiveMmaINS1_35MainloopSm100TmaUmmaWarpSpecializedILi15ELi2ELi4ENS5_IJNS4_1CILi2EEENSA_ILi1EEESC_EEEEENS5_IJNSA_ILi64EEENSA_ILi48EEESF_EEENS_6half_tENS5_IJlSC_lEEESI_SJ_NS4_8TiledMMAINS4_8MMA_AtomIJNS4_20SM100_MMA_F16BF16_SSISI_SI_fLi64ELi48ELNS4_4UMMA5MajorE0ELSO_0ELNSN_7ScaleInE0ELSP_0EEEEEENS4_6LayoutINS5_IJSC_SC_SC_EEENS5_IJNSA_ILi0EEESU_SU_EEEEENS5_IJNS4_10UnderscoreESX_SX_EEEEENS4_13SM90_TMA_LOADENS4_14ComposedLayoutINS4_7SwizzleILi3ELi4ELi3EEENS4_18smem_ptr_flag_bitsILi16EEENSS_INS5_IJNSA_ILi8EEESF_EEENS5_IJSF_SC_EEEEEEEvNS4_8identityENS4_23SM90_TMA_LOAD_MULTICASTES1A_vS1B_EENS_8epilogue10collective18CollectiveEpilogueINS1E_23Sm100TmaWarpSpecializedILi2ELi1ELi24ELb1ELb0EEEJSH_NS5_IJNSS_ISF_SC_EENSS_ISG_SC_EEEEESI_SJ_SI_SJ_NS1E_6fusion15FusionCallbacksIS1I_NS1M_17LinearCombinationISI_fSI_fLNS_15FloatRoundStyleE2EEESH_S1L_JEEENS4_5SM1004TMEM4LOAD26SM100_TMEM_LOAD_16dp256b2xES10_NS11_INS12_ILi1ELi4ELi3EEES15_NSS_INS5_IJS16_NSA_ILi16EEEEEENS5_IJS1X_SC_EEEEEEENS4_17SM75_U32x4_LDSM_NENS4_14SM90_TMA_STOREES21_NS4_17SM90_U32x4_STSM_NENS4_39AutoVectorizingCopyWithAssumedAlignmentILi128EEEEEEvvEEEEvNT_6ParamsE --------------------------
	.section	.nv.constant0._ZN7cutlass13device_kernelINS_4gemm6kernel13GemmUniversalIN4cute5tupleIJiiiiEEENS1_10collective13CollectiveMmaINS1_35MainloopSm100TmaUmmaWarpSpecializedILi15ELi2ELi4ENS5_IJNS4_1CILi2EEENSA_ILi1EEESC_EEEEENS5_IJNSA_ILi64EEENSA_ILi48EEESF_EEENS_6half_tENS5_IJlSC_lEEESI_SJ_NS4_8TiledMMAINS4_8MMA_AtomIJNS4_20SM100_MMA_F16BF16_SSISI_SI_fLi64ELi48ELNS4_4UMMA5MajorE0ELSO_0ELNSN_7ScaleInE0ELSP_0EEEEEENS4_6LayoutINS5_IJSC_SC_SC_EEENS5_IJNSA_ILi0EEESU_SU_EEEEENS5_IJNS4_10UnderscoreESX_SX_EEEEENS4_13SM90_TMA_LOADENS4_14ComposedLayoutINS4_7SwizzleILi3ELi4ELi3EEENS4_18smem_ptr_flag_bitsILi16EEENSS_INS5_IJNSA_ILi8EEESF_EEENS5_IJSF_SC_EEEEEEEvNS4_8identityENS4_23SM90_TMA_LOAD_MULTICASTES1A_vS1B_EENS_8epilogue10collective18CollectiveEpilogueINS1E_23Sm100TmaWarpSpecializedILi2ELi1ELi24ELb1ELb0EEEJSH_NS5_IJNSS_ISF_SC_EENSS_ISG_SC_EEEEESI_SJ_SI_SJ_NS1E_6fusion15FusionCallbacksIS1I_NS1M_17LinearCombinationISI_fSI_fLNS_15FloatRoundStyleE2EEESH_S1L_JEEENS4_5SM1004TMEM4LOAD26SM100_TMEM_LOAD_16dp256b2xES10_NS11_INS12_ILi1ELi4ELi3EEES15_NSS_INS5_IJS16_NSA_ILi16EEEEEENS5_IJS1X_SC_EEEEEEENS4_17SM75_U32x4_LDSM_NENS4_14SM90_TMA_STOREES21_NS4_17SM90_U32x4_STSM_NENS4_39AutoVectorizingCopyWithAssumedAlignmentILi128EEEEEEvvEEEEvNT_6ParamsE,"a",@progbits
	.sectionflags	@""
	.align	4
.nv.constant0._ZN7cutlass13device_kernelINS_4gemm6kernel13GemmUniversalIN4cute5tupleIJiiiiEEENS1_10collective13CollectiveMmaINS1_35MainloopSm100TmaUmmaWarpSpecializedILi15ELi2ELi4ENS5_IJNS4_1CILi2EEENSA_ILi1EEESC_EEEEENS5_IJNSA_ILi64EEENSA_ILi48EEESF_EEENS_6half_tENS5_IJlSC_lEEESI_SJ_NS4_8TiledMMAINS4_8MMA_AtomIJNS4_20SM100_MMA_F16BF16_SSISI_SI_fLi64ELi48ELNS4_4UMMA5MajorE0ELSO_0ELNSN_7ScaleInE0ELSP_0EEEEEENS4_6LayoutINS5_IJSC_SC_SC_EEENS5_IJNSA_ILi0EEESU_SU_EEEEENS5_IJNS4_10UnderscoreESX_SX_EEEEENS4_13SM90_TMA_LOADENS4_14ComposedLayoutINS4_7SwizzleILi3ELi4ELi3EEENS4_18smem_ptr_flag_bitsILi16EEENSS_INS5_IJNSA_ILi8EEESF_EEENS5_IJSF_SC_EEEEEEEvNS4_8identityENS4_23SM90_TMA_LOAD_MULTICASTES1A_vS1B_EENS_8epilogue10collective18CollectiveEpilogueINS1E_23Sm100TmaWarpSpecializedILi2ELi1ELi24ELb1ELb0EEEJSH_NS5_IJNSS_ISF_SC_EENSS_ISG_SC_EEEEESI_SJ_SI_SJ_NS1E_6fusion15FusionCallbacksIS1I_NS1M_17LinearCombinationISI_fSI_fLNS_15FloatRoundStyleE2EEESH_S1L_JEEENS4_5SM1004TMEM4LOAD26SM100_TMEM_LOAD_16dp256b2xES10_NS11_INS12_ILi1ELi4ELi3EEES15_NSS_INS5_IJS16_NSA_ILi16EEEEEENS5_IJS1X_SC_EEEEEEENS4_17SM75_U32x4_LDSM_NENS4_14SM90_TMA_STOREES21_NS4_17SM90_U32x4_STSM_NENS4_39AutoVectorizingCopyWithAssumedAlignmentILi128EEEEEEvvEEEEvNT_6ParamsE:
	.zero		2944


//--------------------- SYMBOLS --------------------------

	.type		.nv.reservedSmem.offset0,@object
	.size		.nv.reservedSmem.offset0,0x4
	.type		.nv.reservedSmem.cap,@object
	.size		.nv.reservedSmem.cap,0x4
	.type		__assertfail,@function
